	.target	sm_90a

	.elftype	@"ET_EXEC"


//--------------------- .note.nv.tkinfo           --------------------------
	.section	.note.nv.tkinfo,"",@"SHT_NOTE"
	.sectionflags	@"SHF_NOTE_NV_TKINFO"
	.tkinfo
        /*0018*/ 	.word	0x00000002
        /*0030*/ 	.string	""
        /*0030*/ 	.string	"ptxas"
        /*0030*/ 	.string	"Cuda compilation tools, release 13.0, V13.0.88"
        /*0030*/ 	.string	"Build cuda_13.0.r13.0/compiler.36424714_0"
        /*0030*/ 	.string	"-arch sm_90a -m 64 "



//--------------------- .note.nv.cuinfo           --------------------------
	.section	.note.nv.cuinfo,"",@"SHT_NOTE"
	.sectionflags	@"SHF_NOTE_NV_CUINFO"
        /*0018*/ 	.short	0x0002
        /*001a*/ 	.short	0x005a
        /*001c*/ 	.short	0x0082
	.zero		2


//--------------------- .nv.info                  --------------------------
	.section	.nv.info,"",@"SHT_CUDA_INFO"
	.align	4


	//----- nvinfo : EIATTR_REGCOUNT
	.align		4
        /*0000*/ 	.byte	0x04, 0x2f
        /*0002*/ 	.short	(.L_15 - .L_14)
	.align		4
.L_14:
        /*0004*/ 	.word	index@(_ZN7cutlass13device_kernelINS_4gemm6kernel13GemmUniversalIN4cute5tupleIJiiiiEEENS1_10collective13CollectiveMmaINS1_34MainloopSm90TmaGmmaWarpSpecializedILi4ENS5_IJNS4_1CILi2EEENSA_ILi1EEESC_EEENS1_35KernelTmaWarpSpecializedCooperativeEEENS5_IJNSA_ILi256EEENSA_ILi512EEENSA_ILi32EEEEEENS_6half_tENS5_IJlSC_lEEESK_SL_NS4_8TiledMMAINS4_8MMA_AtomIJNS4_4SM904GMMA26MMA_64x256x16_F32F16F16_SSILNSP_5MajorE0ELSR_0ELNSP_7ScaleInE1ELSS_1EEEEEENS4_6LayoutISD_NS5_IJSC_NSA_ILi0EEESW_EEEEENS5_IJNS4_10UnderscoreESZ_SZ_EEEEENS4_13SM90_TMA_LOADENS4_14ComposedLayoutINS4_7SwizzleILi2ELi4ELi3EEENS4_18smem_ptr_flag_bitsILi16EEENSV_INS5_IJNSA_ILi8EEESI_EEENS5_IJSI_SC_EEEEEEEvNS4_8identityENS4_23SM90_TMA_LOAD_MULTICASTES1C_vS1D_EENS_8epilogue10collective6detail29Sm90TmaWarpSpecializedAdapterINS1H_15DefaultEpilogueISK_SL_SL_NS1G_6thread17LinearCombinationISK_Li1EffLNS1L_9ScaleType4KindE0ELNS_15FloatRoundStyleE2ESK_EENS1_15EpilogueDefaultEEEEEvvEEEEvNT_6ParamsE)
        /*0008*/ 	.word	0x000000a8


	//----- nvinfo : EIATTR_FRAME_SIZE
	.align		4
.L_15:
        /*000c*/ 	.byte	0x04, 0x11
        /*000e*/ 	.short	(.L_17 - .L_16)
	.align		4
.L_16:
        /*0010*/ 	.word	index@(_ZN7cutlass13device_kernelINS_4gemm6kernel13GemmUniversalIN4cute5tupleIJiiiiEEENS1_10collective13CollectiveMmaINS1_34MainloopSm90TmaGmmaWarpSpecializedILi4ENS5_IJNS4_1CILi2EEENSA_ILi1EEESC_EEENS1_35KernelTmaWarpSpecializedCooperativeEEENS5_IJNSA_ILi256EEENSA_ILi512EEENSA_ILi32EEEEEENS_6half_tENS5_IJlSC_lEEESK_SL_NS4_8TiledMMAINS4_8MMA_AtomIJNS4_4SM904GMMA26MMA_64x256x16_F32F16F16_SSILNSP_5MajorE0ELSR_0ELNSP_7ScaleInE1ELSS_1EEEEEENS4_6LayoutISD_NS5_IJSC_NSA_ILi0EEESW_EEEEENS5_IJNS4_10UnderscoreESZ_SZ_EEEEENS4_13SM90_TMA_LOADENS4_14ComposedLayoutINS4_7SwizzleILi2ELi4ELi3EEENS4_18smem_ptr_flag_bitsILi16EEENSV_INS5_IJNSA_ILi8EEESI_EEENS5_IJSI_SC_EEEEEEEvNS4_8identityENS4_23SM90_TMA_LOAD_MULTICASTES1C_vS1D_EENS_8epilogue10collective6detail29Sm90TmaWarpSpecializedAdapterINS1H_15DefaultEpilogueISK_SL_SL_NS1G_6thread17LinearCombinationISK_Li1EffLNS1L_9ScaleType4KindE0ELNS_15FloatRoundStyleE2ESK_EENS1_15EpilogueDefaultEEEEEvvEEEEvNT_6ParamsE)
        /*0014*/ 	.word	0x000010e8


	//----- nvinfo : EIATTR_MIN_STACK_SIZE
	.align		4
.L_17:
        /*0018*/ 	.byte	0x04, 0x12
        /*001a*/ 	.short	(.L_19 - .L_18)
	.align		4
.L_18:
        /*001c*/ 	.word	index@(_ZN7cutlass13device_kernelINS_4gemm6kernel13GemmUniversalIN4cute5tupleIJiiiiEEENS1_10collective13CollectiveMmaINS1_34MainloopSm90TmaGmmaWarpSpecializedILi4ENS5_IJNS4_1CILi2EEENSA_ILi1EEESC_EEENS1_35KernelTmaWarpSpecializedCooperativeEEENS5_IJNSA_ILi256EEENSA_ILi512EEENSA_ILi32EEEEEENS_6half_tENS5_IJlSC_lEEESK_SL_NS4_8TiledMMAINS4_8MMA_AtomIJNS4_4SM904GMMA26MMA_64x256x16_F32F16F16_SSILNSP_5MajorE0ELSR_0ELNSP_7ScaleInE1ELSS_1EEEEEENS4_6LayoutISD_NS5_IJSC_NSA_ILi0EEESW_EEEEENS5_IJNS4_10UnderscoreESZ_SZ_EEEEENS4_13SM90_TMA_LOADENS4_14ComposedLayoutINS4_7SwizzleILi2ELi4ELi3EEENS4_18smem_ptr_flag_bitsILi16EEENSV_INS5_IJNSA_ILi8EEESI_EEENS5_IJSI_SC_EEEEEEEvNS4_8identityENS4_23SM90_TMA_LOAD_MULTICASTES1C_vS1D_EENS_8epilogue10collective6detail29Sm90TmaWarpSpecializedAdapterINS1H_15DefaultEpilogueISK_SL_SL_NS1G_6thread17LinearCombinationISK_Li1EffLNS1L_9ScaleType4KindE0ELNS_15FloatRoundStyleE2ESK_EENS1_15EpilogueDefaultEEEEEvvEEEEvNT_6ParamsE)
        /*0020*/ 	.word	0x000010e8
.L_19:


//--------------------- .nv.compat                --------------------------
	.section	.nv.compat,"",@"SHT_CUDA_COMPAT_INFO"
	.align	4
        /*0000*/ 	.byte	0x02, 0x09, 0x01, 0x00, 0x02, 0x02, 0x04, 0x00, 0x02, 0x05, 0x05, 0x00, 0x03, 0x07, 0x01, 0x01
        /*0010*/ 	.byte	0x02, 0x03, 0x01, 0x00, 0x02, 0x06, 0x01, 0x00, 0x04, 0x0b, 0x08, 0x00, 0x00, 0x00, 0x00, 0x00
        /*0020*/ 	.byte	0x00, 0x00, 0x00, 0x00


//--------------------- .nv.info._ZN7cutlass13device_kernelINS_4gemm6kernel13GemmUniversalIN4cute5tupleIJiiiiEEENS1_10collective13CollectiveMmaINS1_34MainloopSm90TmaGmmaWarpSpecializedILi4ENS5_IJNS4_1CILi2EEENSA_ILi1EEESC_EEENS1_35KernelTmaWarpSpecializedCooperativeEEENS5_IJNSA_ILi256EEENSA_ILi512EEENSA_ILi32EEEEEENS_6half_tENS5_IJlSC_lEEESK_SL_NS4_8TiledMMAINS4_8MMA_AtomIJNS4_4SM904GMMA26MMA_64x256x16_F32F16F16_SSILNSP_5MajorE0ELSR_0ELNSP_7ScaleInE1ELSS_1EEEEEENS4_6LayoutISD_NS5_IJSC_NSA_ILi0EEESW_EEEEENS5_IJNS4_10UnderscoreESZ_SZ_EEEEENS4_13SM90_TMA_LOADENS4_14ComposedLayoutINS4_7SwizzleILi2ELi4ELi3EEENS4_18smem_ptr_flag_bitsILi16EEENSV_INS5_IJNSA_ILi8EEESI_EEENS5_IJSI_SC_EEEEEEEvNS4_8identityENS4_23SM90_TMA_LOAD_MULTICASTES1C_vS1D_EENS_8epilogue10collective6detail29Sm90TmaWarpSpecializedAdapterINS1H_15DefaultEpilogueISK_SL_SL_NS1G_6thread17LinearCombinationISK_Li1EffLNS1L_9ScaleType4KindE0ELNS_15FloatRoundStyleE2ESK_EENS1_15EpilogueDefaultEEEEEvvEEEEvNT_6ParamsE --------------------------
	.section	.nv.info._ZN7cutlass13device_kernelINS_4gemm6kernel13GemmUniversalIN4cute5tupleIJiiiiEEENS1_10collective13CollectiveMmaINS1_34MainloopSm90TmaGmmaWarpSpecializedILi4ENS5_IJNS4_1CILi2EEENSA_ILi1EEESC_EEENS1_35KernelTmaWarpSpecializedCooperativeEEENS5_IJNSA_ILi256EEENSA_ILi512EEENSA_ILi32EEEEEENS_6half_tENS5_IJlSC_lEEESK_SL_NS4_8TiledMMAINS4_8MMA_AtomIJNS4_4SM904GMMA26MMA_64x256x16_F32F16F16_SSILNSP_5MajorE0ELSR_0ELNSP_7ScaleInE1ELSS_1EEEEEENS4_6LayoutISD_NS5_IJSC_NSA_ILi0EEESW_EEEEENS5_IJNS4_10UnderscoreESZ_SZ_EEEEENS4_13SM90_TMA_LOADENS4_14ComposedLayoutINS4_7SwizzleILi2ELi4ELi3EEENS4_18smem_ptr_flag_bitsILi16EEENSV_INS5_IJNSA_ILi8EEESI_EEENS5_IJSI_SC_EEEEEEEvNS4_8identityENS4_23SM90_TMA_LOAD_MULTICASTES1C_vS1D_EENS_8epilogue10collective6detail29Sm90TmaWarpSpecializedAdapterINS1H_15DefaultEpilogueISK_SL_SL_NS1G_6thread17LinearCombinationISK_Li1EffLNS1L_9ScaleType4KindE0ELNS_15FloatRoundStyleE2ESK_EENS1_15EpilogueDefaultEEEEEvvEEEEvNT_6ParamsE,"",@"SHT_CUDA_INFO"
	.sectionflags	@""
	.align	4


	//----- nvinfo : EIATTR_CUDA_API_VERSION
	.align		4
        /*0000*/ 	.byte	0x04, 0x37
        /*0002*/ 	.short	(.L_21 - .L_20)
.L_20:
        /*0004*/ 	.word	0x00000082


	//----- nvinfo : EIATTR_KPARAM_INFO
	.align		4
.L_21:
        /*0008*/ 	.byte	0x04, 0x17
        /*000a*/ 	.short	(.L_23 - .L_22)
.L_22:
        /*000c*/ 	.word	0x00000000
        /*0010*/ 	.short	0x0000
        /*0012*/ 	.short	0x0070
        /*0014*/ 	.byte	0x00, 0xf0, 0x01, 0x10


	//----- nvinfo : EIATTR_SPARSE_MMA_MASK
	.align		4
.L_23:
        /*0018*/ 	.byte	0x03, 0x50
        /*001a*/ 	.short	0x0000


	//----- nvinfo : EIATTR_MAXREG_COUNT
	.align		4
        /*001c*/ 	.byte	0x03, 0x1b
        /*001e*/ 	.short	0x00a8


	//----- nvinfo : EIATTR_NUM_BARRIERS
	.align		4
        /*0020*/ 	.byte	0x02, 0x4c
        /*0022*/ 	.byte	0x01
	.zero		1


	//----- nvinfo : EIATTR_EXTERNS
	.align		4
        /*0024*/ 	.byte	0x04, 0x0f
        /*0026*/ 	.short	(.L_25 - .L_24)


	//   ....[0]....
	.align		4
.L_24:
        /*0028*/ 	.word	index@(__assertfail)


	//----- nvinfo : EIATTR_ANNOTATIONS
	.align		4
.L_25:
        /*002c*/ 	.byte	0x04, 0x55
        /*002e*/ 	.short	(.L_27 - .L_26)


	//   ....[0]....
.L_26:
        /*0030*/ 	.word	0x00000001
        /*0034*/ 	.byte	0xf0, 0x09, 0x00, 0x00, 0x01, 0x00, 0x00, 0x00, 0x10, 0x0a, 0x00, 0x00, 0x01, 0x00, 0x00, 0x00
        /* <DEDUP_REMOVED lines=1507> */
        /*5e74*/ 	.byte	0x10, 0x28, 0x03, 0x00, 0x01, 0x00, 0x00, 0x00, 0x30, 0x28, 0x03, 0x00


	//----- nvinfo : EIATTR_MERCURY_ISA_VERSION
	.align		4
.L_27:
        /*5e80*/ 	.byte	0x03, 0x5f
        /*5e82*/ 	.short	0x0101


	//----- nvinfo : EIATTR_INT_WARP_WIDE_INSTR_OFFSETS
	.align		4
        /*5e84*/ 	.byte	0x04, 0x31
        /*5e86*/ 	.short	(.L_29 - .L_28)


	//   ....[0]....
.L_28:
        /*5e88*/ 	.word	0x00000580


	//   ....[1]....
        /*5e8c*/ 	.word	0x00000590


	//   ....[2]....
        /*5e90*/ 	.word	0x00000700


	//----- nvinfo : EIATTR_COOP_GROUP_MASK_REGIDS
	.align		4
.L_29:
        /*5e94*/ 	.byte	0x04, 0x29
        /*5e96*/ 	.short	(.L_31 - .L_30)


	//   ....[0]....
.L_30:
        /*5e98*/ 	.word	0xffffffff


	//   ....[1]....
        /*5e9c*/ 	.word	0xffffffff


	//   ....[2]....
        /*5ea0*/ 	.word	0xffffffff


	//   ....[3]....
        /*5ea4*/ 	.word	0xffffffff


	//   ....[4]....
        /*5ea8*/ 	.word	0xffffffff


	//   ....[5]....
        /*5eac*/ 	.word	0xffffffff


	//----- nvinfo : EIATTR_COOP_GROUP_INSTR_OFFSETS
	.align		4
.L_31:
        /*5eb0*/ 	.byte	0x04, 0x28
        /*5eb2*/ 	.short	(.L_33 - .L_32)


	//   ....[0]....
.L_32:
        /*5eb4*/ 	.word	0x00000070


	//   ....[1]....
        /*5eb8*/ 	.word	0x00000080


	//   ....[2]....
        /*5ebc*/ 	.word	0x000001a0


	//   ....[3]....
        /*5ec0*/ 	.word	0x000003d0


	//   ....[4]....
        /*5ec4*/ 	.word	0x00000840


	//   ....[5]....
        /*5ec8*/ 	.word	0x00001410


	//----- nvinfo : EIATTR_REG_RECONFIG
	.align		4
.L_33:
        /*5ecc*/ 	.byte	0x01, 0x54
	.zero		2


	//----- nvinfo : EIATTR_SYSCALL_OFFSETS
	.align		4
        /*5ed0*/ 	.byte	0x04, 0x46
        /*5ed2*/ 	.short	(.L_35 - .L_34)


	//   ....[0]....
.L_34:
        /*5ed4*/ 	.word	0x000015c0


	//----- nvinfo : EIATTR_MBARRIER_INSTR_OFFSETS
	.align		4
.L_35:
        /*5ed8*/ 	.byte	0x04, 0x39
        /*5eda*/ 	.short	(.L_37 - .L_36)


	//   ....[0]....
.L_36:
        /*5edc*/ 	.word	0x00000320
        /*5ee0*/ 	.word	0x000000ff
        /*5ee4*/ 	.word	0x00000000
        /*5ee8*/ 	.short	0x0100
        /*5eea*/ 	.byte	0x08
	.zero		1


	//   ....[1]....
        /*5eec*/ 	.word	0x00000330
        /*5ef0*/ 	.word	0x000000ff
        /*5ef4*/ 	.word	0x00000020
        /*5ef8*/ 	.short	0x0100
        /*5efa*/ 	.byte	0x08
	.zero		1


	//   ....[2]....
        /*5efc*/ 	.word	0x00000340
        /*5f00*/ 	.word	0x000000ff
        /*5f04*/ 	.word	0x00000008
        /*5f08*/ 	.short	0x0100
        /*5f0a*/ 	.byte	0x08
	.zero		1


	//   ....[3]....
        /*5f0c*/ 	.word	0x00000350
        /*5f10*/ 	.word	0x000000ff
        /*5f14*/ 	.word	0x00000028
        /*5f18*/ 	.short	0x0100
        /*5f1a*/ 	.byte	0x08
	.zero		1


	//   ....[4]....
        /*5f1c*/ 	.word	0x00000360
        /*5f20*/ 	.word	0x000000ff
        /*5f24*/ 	.word	0x00000010
        /*5f28*/ 	.short	0x0100
        /*5f2a*/ 	.byte	0x08
	.zero		1


	//   ....[5]....
        /*5f2c*/ 	.word	0x00000370
        /*5f30*/ 	.word	0x000000ff
        /*5f34*/ 	.word	0x00000030
        /*5f38*/ 	.short	0x0100
        /*5f3a*/ 	.byte	0x08
	.zero		1


	//   ....[6]....
        /*5f3c*/ 	.word	0x00000380
        /*5f40*/ 	.word	0x000000ff
        /*5f44*/ 	.word	0x00000018
        /*5f48*/ 	.short	0x0100
        /*5f4a*/ 	.byte	0x08
	.zero		1


	//   ....[7]....
        /*5f4c*/ 	.word	0x00000390
        /*5f50*/ 	.word	0x000000ff
        /*5f54*/ 	.word	0x00000038
        /*5f58*/ 	.short	0x0100
        /*5f5a*/ 	.byte	0x08
	.zero		1


	//   ....[8]....
        /*5f5c*/ 	.word	0x00000770
        /*5f60*/ 	.word	0x000000ff
        /*5f64*/ 	.word	0x00000050
        /*5f68*/ 	.short	0x0100
        /*5f6a*/ 	.byte	0x06
	.zero		1


	//   ....[9]....
        /*5f6c*/ 	.word	0x000007a0
        /*5f70*/ 	.word	0x000000ff
        /*5f74*/ 	.word	0x00000058
        /*5f78*/ 	.short	0x0100
        /*5f7a*/ 	.byte	0x06
	.zero		1


	//   ....[10]....
        /*5f7c*/ 	.word	0x00001660
        /*5f80*/ 	.word	0x00000003
        /*5f84*/ 	.word	0x00000000
        /*5f88*/ 	.short	0x010a
        /*5f8a*/ 	.byte	0x3f
	.zero		1


	//   ....[11]....
        /*5f8c*/ 	.word	0x000016a0
        /*5f90*/ 	.word	0x00000003
        /*5f94*/ 	.word	0x00000000
        /*5f98*/ 	.short	0x010a
        /*5f9a*/ 	.byte	0x3f
	.zero		1


	//   ....[12]....
        /*5f9c*/ 	.word	0x000069b0
        /*5fa0*/ 	.word	0x000000ff
        /*5fa4*/ 	.word	0x00000000
        /*5fa8*/ 	.short	0x010a
        /*5faa*/ 	.byte	0x04
	.zero		1


	//   ....[13]....
        /*5fac*/ 	.word	0x000069f0
        /*5fb0*/ 	.word	0x000000ff
        /*5fb4*/ 	.word	0x00000000
        /*5fb8*/ 	.short	0x010a
        /*5fba*/ 	.byte	0x04
	.zero		1


	//   ....[14]....
        /*5fbc*/ 	.word	0x0000d820
        /*5fc0*/ 	.word	0x00000004
        /*5fc4*/ 	.word	0x00000000
        /*5fc8*/ 	.short	0x0101
        /*5fca*/ 	.byte	0x3f
	.zero		1


	//   ....[15]....
        /*5fcc*/ 	.word	0x0000d9e0
        /*5fd0*/ 	.word	0x00000000
        /*5fd4*/ 	.word	0x00000000
        /*5fd8*/ 	.short	0x0101
        /*5fda*/ 	.byte	0x3f
	.zero		1


	//   ....[16]....
        /*5fdc*/ 	.word	0x00032390
        /*5fe0*/ 	.word	0x0000000f
        /*5fe4*/ 	.word	0x00000020
        /*5fe8*/ 	.short	0x010a
        /*5fea*/ 	.byte	0x3f
	.zero		1


	//   ....[17]....
        /*5fec*/ 	.word	0x000327a0
        /*5ff0*/ 	.word	0x00000002
        /*5ff4*/ 	.word	0x00000058
        /*5ff8*/ 	.short	0x0101
        /*5ffa*/ 	.byte	0x3f
	.zero		1


	//   ....[18]....
        /*5ffc*/ 	.word	0x00032f40
        /*6000*/ 	.word	0x00000005
        /*6004*/ 	.word	0x00000000
        /*6008*/ 	.short	0x010a
        /*600a*/ 	.byte	0x3f
	.zero		1


	//   ....[19]....
        /*600c*/ 	.word	0x00032fd0
        /*6010*/ 	.word	0x00000007
        /*6014*/ 	.word	0x00000000
        /*6018*/ 	.short	0x010a
        /*601a*/ 	.byte	0x3f
	.zero		1


	//   ....[20]....
        /*601c*/ 	.word	0x00033060
        /*6020*/ 	.word	0x00000007
        /*6024*/ 	.word	0x00000000
        /*6028*/ 	.short	0x010a
        /*602a*/ 	.byte	0x3f
	.zero		1


	//   ....[21]....
        /*602c*/ 	.word	0x000330f0
        /*6030*/ 	.word	0x00000003
        /*6034*/ 	.word	0x00000000
        /*6038*/ 	.short	0x010a
        /*603a*/ 	.byte	0x3f
	.zero		1


	//   ....[22]....
        /*603c*/ 	.word	0x00033150
        /*6040*/ 	.word	0x00000003
        /*6044*/ 	.word	0x00000000
        /*6048*/ 	.short	0x010a
        /*604a*/ 	.byte	0x3f
	.zero		1


	//   ....[23]....
        /*604c*/ 	.word	0x000331b0
        /*6050*/ 	.word	0x00000006
        /*6054*/ 	.word	0x00000000
        /*6058*/ 	.short	0x010a
        /*605a*/ 	.byte	0x3f
	.zero		1


	//   ....[24]....
        /*605c*/ 	.word	0x00033280
        /*6060*/ 	.word	0x0000000f
        /*6064*/ 	.word	0x00000020
        /*6068*/ 	.short	0x010a
        /*606a*/ 	.byte	0x3f
	.zero		1


	//   ....[25]....
        /*606c*/ 	.word	0x00033350
        /*6070*/ 	.word	0x00000005
        /*6074*/ 	.word	0x00000000
        /*6078*/ 	.short	0x010a
        /*607a*/ 	.byte	0x3f
	.zero		1


	//   ....[26]....
        /*607c*/ 	.word	0x000333a0
        /*6080*/ 	.word	0x00000007
        /*6084*/ 	.word	0x00000000
        /*6088*/ 	.short	0x010a
        /*608a*/ 	.byte	0x3f
	.zero		1


	//   ....[27]....
        /*608c*/ 	.word	0x000333f0
        /*6090*/ 	.word	0x00000007
        /*6094*/ 	.word	0x00000000
        /*6098*/ 	.short	0x010a
        /*609a*/ 	.byte	0x3f
	.zero		1


	//----- nvinfo : EIATTR_NUM_MBARRIERS
	.align		4
.L_37:
        /*609c*/ 	.byte	0x03, 0x38
        /*609e*/ 	.short	0x000a


	//----- nvinfo : EIATTR_EXIT_INSTR_OFFSETS
	.align		4
        /*60a0*/ 	.byte	0x04, 0x1c
        /*60a2*/ 	.short	(.L_39 - .L_38)


	//   ....[0]....
.L_38:
        /*60a4*/ 	.word	0x00000aa0


	//   ....[1]....
        /*60a8*/ 	.word	0x00001330


	//   ....[2]....
        /*60ac*/ 	.word	0x00031a10


	//   ....[3]....
        /*60b0*/ 	.word	0x00032030


	//   ....[4]....
        /*60b4*/ 	.word	0x00033140


	//----- nvinfo : EIATTR_MAX_THREADS
	.align		4
.L_39:
        /*60b8*/ 	.byte	0x04, 0x05
        /*60ba*/ 	.short	(.L_41 - .L_40)
.L_40:
        /*60bc*/ 	.word	0x00000180
        /*60c0*/ 	.word	0x00000001
        /*60c4*/ 	.word	0x00000001


	//----- nvinfo : EIATTR_CRS_STACK_SIZE
	.align		4
.L_41:
        /*60c8*/ 	.byte	0x04, 0x1e
        /*60ca*/ 	.short	(.L_43 - .L_42)
.L_42:
        /*60cc*/ 	.word	0x00000000


	//----- nvinfo : EIATTR_CBANK_PARAM_SIZE
	.align		4
.L_43:
        /*60d0*/ 	.byte	0x03, 0x19
        /*60d2*/ 	.short	0x0470


	//----- nvinfo : EIATTR_PARAM_CBANK
	.align		4
        /*60d4*/ 	.byte	0x04, 0x0a
        /*60d6*/ 	.short	(.L_45 - .L_44)
	.align		4
.L_44:
        /*60d8*/ 	.word	index@(.nv.constant0._ZN7cutlass13device_kernelINS_4gemm6kernel13GemmUniversalIN4cute5tupleIJiiiiEEENS1_10collective13CollectiveMmaINS1_34MainloopSm90TmaGmmaWarpSpecializedILi4ENS5_IJNS4_1CILi2EEENSA_ILi1EEESC_EEENS1_35KernelTmaWarpSpecializedCooperativeEEENS5_IJNSA_ILi256EEENSA_ILi512EEENSA_ILi32EEEEEENS_6half_tENS5_IJlSC_lEEESK_SL_NS4_8TiledMMAINS4_8MMA_AtomIJNS4_4SM904GMMA26MMA_64x256x16_F32F16F16_SSILNSP_5MajorE0ELSR_0ELNSP_7ScaleInE1ELSS_1EEEEEENS4_6LayoutISD_NS5_IJSC_NSA_ILi0EEESW_EEEEENS5_IJNS4_10UnderscoreESZ_SZ_EEEEENS4_13SM90_TMA_LOADENS4_14ComposedLayoutINS4_7SwizzleILi2ELi4ELi3EEENS4_18smem_ptr_flag_bitsILi16EEENSV_INS5_IJNSA_ILi8EEESI_EEENS5_IJSI_SC_EEEEEEEvNS4_8identityENS4_23SM90_TMA_LOAD_MULTICASTES1C_vS1D_EENS_8epilogue10collective6detail29Sm90TmaWarpSpecializedAdapterINS1H_15DefaultEpilogueISK_SL_SL_NS1G_6thread17LinearCombinationISK_Li1EffLNS1L_9ScaleType4KindE0ELNS_15FloatRoundStyleE2ESK_EENS1_15EpilogueDefaultEEEEEvvEEEEvNT_6ParamsE)
        /*60dc*/ 	.short	0x0210
        /*60de*/ 	.short	0x0470


	//----- nvinfo : EIATTR_SW_WAR
	.align		4
.L_45:
        /*60e0*/ 	.byte	0x04, 0x36
        /*60e2*/ 	.short	(.L_47 - .L_46)
.L_46:
        /*60e4*/ 	.word	0x00000008
.L_47:


//--------------------- .nv.callgraph             --------------------------
	.section	.nv.callgraph,"",@"SHT_CUDA_CALLGRAPH"
	.align	4
	.sectionentsize	8
	.align		4
        /*0000*/ 	.word	0x00000000
	.align		4
        /*0004*/ 	.word	0xffffffff
	.align		4
        /*0008*/ 	.word	index@(_ZN7cutlass13device_kernelINS_4gemm6kernel13GemmUniversalIN4cute5tupleIJiiiiEEENS1_10collective13CollectiveMmaINS1_34MainloopSm90TmaGmmaWarpSpecializedILi4ENS5_IJNS4_1CILi2EEENSA_ILi1EEESC_EEENS1_35KernelTmaWarpSpecializedCooperativeEEENS5_IJNSA_ILi256EEENSA_ILi512EEENSA_ILi32EEEEEENS_6half_tENS5_IJlSC_lEEESK_SL_NS4_8TiledMMAINS4_8MMA_AtomIJNS4_4SM904GMMA26MMA_64x256x16_F32F16F16_SSILNSP_5MajorE0ELSR_0ELNSP_7ScaleInE1ELSS_1EEEEEENS4_6LayoutISD_NS5_IJSC_NSA_ILi0EEESW_EEEEENS5_IJNS4_10UnderscoreESZ_SZ_EEEEENS4_13SM90_TMA_LOADENS4_14ComposedLayoutINS4_7SwizzleILi2ELi4ELi3EEENS4_18smem_ptr_flag_bitsILi16EEENSV_INS5_IJNSA_ILi8EEESI_EEENS5_IJSI_SC_EEEEEEEvNS4_8identityENS4_23SM90_TMA_LOAD_MULTICASTES1C_vS1D_EENS_8epilogue10collective6detail29Sm90TmaWarpSpecializedAdapterINS1H_15DefaultEpilogueISK_SL_SL_NS1G_6thread17LinearCombinationISK_Li1EffLNS1L_9ScaleType4KindE0ELNS_15FloatRoundStyleE2ESK_EENS1_15EpilogueDefaultEEEEEvvEEEEvNT_6ParamsE)
	.align		4
        /*000c*/ 	.word	index@(__assertfail)
	.align		4
        /*0010*/ 	.word	0x00000000
	.align		4
        /*0014*/ 	.word	0xfffffffe
	.align		4
        /*0018*/ 	.word	0x00000000
	.align		4
        /*001c*/ 	.word	0xfffffffd
	.align		4
        /*0020*/ 	.word	0x00000000
	.align		4
        /*0024*/ 	.word	0xfffffffc


//--------------------- .nv.constant4             --------------------------
	.section	.nv.constant4,"a",@progbits
	.align	8
	.align		8
.nv.constant4:
        /*0000*/ 	.dword	__assertfail
	.align		8
        /*0008*/ 	.dword	__unnamed_1
	.align		8
        /*0010*/ 	.dword	_ZN40_INTERNAL_56355b7a_4_k_cu_747465b5_144304cuda3std3__45__cpo5beginE
	.align		8
        /*0018*/ 	.dword	_ZN40_INTERNAL_56355b7a_4_k_cu_747465b5_144304cuda3std3__45__cpo3endE
	.align		8
        /*0020*/ 	.dword	_ZN40_INTERNAL_56355b7a_4_k_cu_747465b5_144304cuda3std3__45__cpo6cbeginE
	.align		8
        /*0028*/ 	.dword	_ZN40_INTERNAL_56355b7a_4_k_cu_747465b5_144304cuda3std3__45__cpo4cendE
	.align		8
        /*0030*/ 	.dword	_ZN40_INTERNAL_56355b7a_4_k_cu_747465b5_144304cuda3std3__442_GLOBAL__N__56355b7a_4_k_cu_747465b5_144306ignoreE
	.align		8
        /*0038*/ 	.dword	_ZN40_INTERNAL_56355b7a_4_k_cu_747465b5_144304cuda3std3__419piecewise_constructE
	.align		8
        /*0040*/ 	.dword	_ZN40_INTERNAL_56355b7a_4_k_cu_747465b5_144304cuda3std3__48in_placeE
	.align		8
        /*0048*/ 	.dword	_ZN40_INTERNAL_56355b7a_4_k_cu_747465b5_144304cuda3std6ranges3__45__cpo4swapE
	.align		8
        /*0050*/ 	.dword	_ZN40_INTERNAL_56355b7a_4_k_cu_747465b5_144304cuda3std6ranges3__45__cpo9iter_moveE
	.align		8
        /*0058*/ 	.dword	_ZN40_INTERNAL_56355b7a_4_k_cu_747465b5_144304cute7productE
	.align		8
        /*0060*/ 	.dword	_ZN40_INTERNAL_56355b7a_4_k_cu_747465b5_144304cute1_E
	.align		8
        /*0068*/ 	.dword	$str$22
	.align		8
        /*0070*/ 	.dword	$str$23


//--------------------- .text._ZN7cutlass13device_kernelINS_4gemm6kernel13GemmUniversalIN4cute5tupleIJiiiiEEENS1_10collective13CollectiveMmaINS1_34MainloopSm90TmaGmmaWarpSpecializedILi4ENS5_IJNS4_1CILi2EEENSA_ILi1EEESC_EEENS1_35KernelTmaWarpSpecializedCooperativeEEENS5_IJNSA_ILi256EEENSA_ILi512EEENSA_ILi32EEEEEENS_6half_tENS5_IJlSC_lEEESK_SL_NS4_8TiledMMAINS4_8MMA_AtomIJNS4_4SM904GMMA26MMA_64x256x16_F32F16F16_SSILNSP_5MajorE0ELSR_0ELNSP_7ScaleInE1ELSS_1EEEEEENS4_6LayoutISD_NS5_IJSC_NSA_ILi0EEESW_EEEEENS5_IJNS4_10UnderscoreESZ_SZ_EEEEENS4_13SM90_TMA_LOADENS4_14ComposedLayoutINS4_7SwizzleILi2ELi4ELi3EEENS4_18smem_ptr_flag_bitsILi16EEENSV_INS5_IJNSA_ILi8EEESI_EEENS5_IJSI_SC_EEEEEEEvNS4_8identityENS4_23SM90_TMA_LOAD_MULTICASTES1C_vS1D_EENS_8epilogue10collective6detail29Sm90TmaWarpSpecializedAdapterINS1H_15DefaultEpilogueISK_SL_SL_NS1G_6thread17LinearCombinationISK_Li1EffLNS1L_9ScaleType4KindE0ELNS_15FloatRoundStyleE2ESK_EENS1_15EpilogueDefaultEEEEEvvEEEEvNT_6ParamsE --------------------------
	.section	.text._ZN7cutlass13device_kernelINS_4gemm6kernel13GemmUniversalIN4cute5tupleIJiiiiEEENS1_10collective13CollectiveMmaINS1_34MainloopSm90TmaGmmaWarpSpecializedILi4ENS5_IJNS4_1CILi2EEENSA_ILi1EEESC_EEENS1_35KernelTmaWarpSpecializedCooperativeEEENS5_IJNSA_ILi256EEENSA_ILi512EEENSA_ILi32EEEEEENS_6half_tENS5_IJlSC_lEEESK_SL_NS4_8TiledMMAINS4_8MMA_AtomIJNS4_4SM904GMMA26MMA_64x256x16_F32F16F16_SSILNSP_5MajorE0ELSR_0ELNSP_7ScaleInE1ELSS_1EEEEEENS4_6LayoutISD_NS5_IJSC_NSA_ILi0EEESW_EEEEENS5_IJNS4_10UnderscoreESZ_SZ_EEEEENS4_13SM90_TMA_LOADENS4_14ComposedLayoutINS4_7SwizzleILi2ELi4ELi3EEENS4_18smem_ptr_flag_bitsILi16EEENSV_INS5_IJNSA_ILi8EEESI_EEENS5_IJSI_SC_EEEEEEEvNS4_8identityENS4_23SM90_TMA_LOAD_MULTICASTES1C_vS1D_EENS_8epilogue10collective6detail29Sm90TmaWarpSpecializedAdapterINS1H_15DefaultEpilogueISK_SL_SL_NS1G_6thread17LinearCombinationISK_Li1EffLNS1L_9ScaleType4KindE0ELNS_15FloatRoundStyleE2ESK_EENS1_15EpilogueDefaultEEEEEvvEEEEvNT_6ParamsE,"ax",@progbits
	.align	128
.text._ZN7cutlass13device_kernelINS_4gemm6kernel13GemmUniversalIN4cute5tupleIJiiiiEEENS1_10collective13CollectiveMmaINS1_34MainloopSm90TmaGmmaWarpSpecializedILi4ENS5_IJNS4_1CILi2EEENSA_ILi1EEESC_EEENS1_35KernelTmaWarpSpecializedCooperativeEEENS5_IJNSA_ILi256EEENSA_ILi512EEENSA_ILi32EEEEEENS_6half_tENS5_IJlSC_lEEESK_SL_NS4_8TiledMMAINS4_8MMA_AtomIJNS4_4SM904GMMA26MMA_64x256x16_F32F16F16_SSILNSP_5MajorE0ELSR_0ELNSP_7ScaleInE1ELSS_1EEEEEENS4_6LayoutISD_NS5_IJSC_NSA_ILi0EEESW_EEEEENS5_IJNS4_10UnderscoreESZ_SZ_EEEEENS4_13SM90_TMA_LOADENS4_14ComposedLayoutINS4_7SwizzleILi2ELi4ELi3EEENS4_18smem_ptr_flag_bitsILi16EEENSV_INS5_IJNSA_ILi8EEESI_EEENS5_IJSI_SC_EEEEEEEvNS4_8identityENS4_23SM90_TMA_LOAD_MULTICASTES1C_vS1D_EENS_8epilogue10collective6detail29Sm90TmaWarpSpecializedAdapterINS1H_15DefaultEpilogueISK_SL_SL_NS1G_6thread17LinearCombinationISK_Li1EffLNS1L_9ScaleType4KindE0ELNS_15FloatRoundStyleE2ESK_EENS1_15EpilogueDefaultEEEEEvvEEEEvNT_6ParamsE:
        .type           _ZN7cutlass13device_kernelINS_4gemm6kernel13GemmUniversalIN4cute5tupleIJiiiiEEENS1_10collective13CollectiveMmaINS1_34MainloopSm90TmaGmmaWarpSpecializedILi4ENS5_IJNS4_1CILi2EEENSA_ILi1EEESC_EEENS1_35KernelTmaWarpSpecializedCooperativeEEENS5_IJNSA_ILi256EEENSA_ILi512EEENSA_ILi32EEEEEENS_6half_tENS5_IJlSC_lEEESK_SL_NS4_8TiledMMAINS4_8MMA_AtomIJNS4_4SM904GMMA26MMA_64x256x16_F32F16F16_SSILNSP_5MajorE0ELSR_0ELNSP_7ScaleInE1ELSS_1EEEEEENS4_6LayoutISD_NS5_IJSC_NSA_ILi0EEESW_EEEEENS5_IJNS4_10UnderscoreESZ_SZ_EEEEENS4_13SM90_TMA_LOADENS4_14ComposedLayoutINS4_7SwizzleILi2ELi4ELi3EEENS4_18smem_ptr_flag_bitsILi16EEENSV_INS5_IJNSA_ILi8EEESI_EEENS5_IJSI_SC_EEEEEEEvNS4_8identityENS4_23SM90_TMA_LOAD_MULTICASTES1C_vS1D_EENS_8epilogue10collective6detail29Sm90TmaWarpSpecializedAdapterINS1H_15DefaultEpilogueISK_SL_SL_NS1G_6thread17LinearCombinationISK_Li1EffLNS1L_9ScaleType4KindE0ELNS_15FloatRoundStyleE2ESK_EENS1_15EpilogueDefaultEEEEEvvEEEEvNT_6ParamsE,@function
        .size           _ZN7cutlass13device_kernelINS_4gemm6kernel13GemmUniversalIN4cute5tupleIJiiiiEEENS1_10collective13CollectiveMmaINS1_34MainloopSm90TmaGmmaWarpSpecializedILi4ENS5_IJNS4_1CILi2EEENSA_ILi1EEESC_EEENS1_35KernelTmaWarpSpecializedCooperativeEEENS5_IJNSA_ILi256EEENSA_ILi512EEENSA_ILi32EEEEEENS_6half_tENS5_IJlSC_lEEESK_SL_NS4_8TiledMMAINS4_8MMA_AtomIJNS4_4SM904GMMA26MMA_64x256x16_F32F16F16_SSILNSP_5MajorE0ELSR_0ELNSP_7ScaleInE1ELSS_1EEEEEENS4_6LayoutISD_NS5_IJSC_NSA_ILi0EEESW_EEEEENS5_IJNS4_10UnderscoreESZ_SZ_EEEEENS4_13SM90_TMA_LOADENS4_14ComposedLayoutINS4_7SwizzleILi2ELi4ELi3EEENS4_18smem_ptr_flag_bitsILi16EEENSV_INS5_IJNSA_ILi8EEESI_EEENS5_IJSI_SC_EEEEEEEvNS4_8identityENS4_23SM90_TMA_LOAD_MULTICASTES1C_vS1D_EENS_8epilogue10collective6detail29Sm90TmaWarpSpecializedAdapterINS1H_15DefaultEpilogueISK_SL_SL_NS1G_6thread17LinearCombinationISK_Li1EffLNS1L_9ScaleType4KindE0ELNS_15FloatRoundStyleE2ESK_EENS1_15EpilogueDefaultEEEEEvvEEEEvNT_6ParamsE,(.L_x_1091 - _ZN7cutlass13device_kernelINS_4gemm6kernel13GemmUniversalIN4cute5tupleIJiiiiEEENS1_10collective13CollectiveMmaINS1_34MainloopSm90TmaGmmaWarpSpecializedILi4ENS5_IJNS4_1CILi2EEENSA_ILi1EEESC_EEENS1_35KernelTmaWarpSpecializedCooperativeEEENS5_IJNSA_ILi256EEENSA_ILi512EEENSA_ILi32EEEEEENS_6half_tENS5_IJlSC_lEEESK_SL_NS4_8TiledMMAINS4_8MMA_AtomIJNS4_4SM904GMMA26MMA_64x256x16_F32F16F16_SSILNSP_5MajorE0ELSR_0ELNSP_7ScaleInE1ELSS_1EEEEEENS4_6LayoutISD_NS5_IJSC_NSA_ILi0EEESW_EEEEENS5_IJNS4_10UnderscoreESZ_SZ_EEEEENS4_13SM90_TMA_LOADENS4_14ComposedLayoutINS4_7SwizzleILi2ELi4ELi3EEENS4_18smem_ptr_flag_bitsILi16EEENSV_INS5_IJNSA_ILi8EEESI_EEENS5_IJSI_SC_EEEEEEEvNS4_8identityENS4_23SM90_TMA_LOAD_MULTICASTES1C_vS1D_EENS_8epilogue10collective6detail29Sm90TmaWarpSpecializedAdapterINS1H_15DefaultEpilogueISK_SL_SL_NS1G_6thread17LinearCombinationISK_Li1EffLNS1L_9ScaleType4KindE0ELNS_15FloatRoundStyleE2ESK_EENS1_15EpilogueDefaultEEEEEvvEEEEvNT_6ParamsE)
        .other          _ZN7cutlass13device_kernelINS_4gemm6kernel13GemmUniversalIN4cute5tupleIJiiiiEEENS1_10collective13CollectiveMmaINS1_34MainloopSm90TmaGmmaWarpSpecializedILi4ENS5_IJNS4_1CILi2EEENSA_ILi1EEESC_EEENS1_35KernelTmaWarpSpecializedCooperativeEEENS5_IJNSA_ILi256EEENSA_ILi512EEENSA_ILi32EEEEEENS_6half_tENS5_IJlSC_lEEESK_SL_NS4_8TiledMMAINS4_8MMA_AtomIJNS4_4SM904GMMA26MMA_64x256x16_F32F16F16_SSILNSP_5MajorE0ELSR_0ELNSP_7ScaleInE1ELSS_1EEEEEENS4_6LayoutISD_NS5_IJSC_NSA_ILi0EEESW_EEEEENS5_IJNS4_10UnderscoreESZ_SZ_EEEEENS4_13SM90_TMA_LOADENS4_14ComposedLayoutINS4_7SwizzleILi2ELi4ELi3EEENS4_18smem_ptr_flag_bitsILi16EEENSV_INS5_IJNSA_ILi8EEESI_EEENS5_IJSI_SC_EEEEEEEvNS4_8identityENS4_23SM90_TMA_LOAD_MULTICASTES1C_vS1D_EENS_8epilogue10collective6detail29Sm90TmaWarpSpecializedAdapterINS1H_15DefaultEpilogueISK_SL_SL_NS1G_6thread17LinearCombinationISK_Li1EffLNS1L_9ScaleType4KindE0ELNS_15FloatRoundStyleE2ESK_EENS1_15EpilogueDefaultEEEEEvvEEEEvNT_6ParamsE,@"STO_CUDA_ENTRY STV_DEFAULT"
_ZN7cutlass13device_kernelINS_4gemm6kernel13GemmUniversalIN4cute5tupleIJiiiiEEENS1_10collective13CollectiveMmaINS1_34MainloopSm90TmaGmmaWarpSpecializedILi4ENS5_IJNS4_1CILi2EEENSA_ILi1EEESC_EEENS1_35KernelTmaWarpSpecializedCooperativeEEENS5_IJNSA_ILi256EEENSA_ILi512EEENSA_ILi32EEEEEENS_6half_tENS5_IJlSC_lEEESK_SL_NS4_8TiledMMAINS4_8MMA_AtomIJNS4_4SM904GMMA26MMA_64x256x16_F32F16F16_SSILNSP_5MajorE0ELSR_0ELNSP_7ScaleInE1ELSS_1EEEEEENS4_6LayoutISD_NS5_IJSC_NSA_ILi0EEESW_EEEEENS5_IJNS4_10UnderscoreESZ_SZ_EEEEENS4_13SM90_TMA_LOADENS4_14ComposedLayoutINS4_7SwizzleILi2ELi4ELi3EEENS4_18smem_ptr_flag_bitsILi16EEENSV_INS5_IJNSA_ILi8EEESI_EEENS5_IJSI_SC_EEEEEEEvNS4_8identityENS4_23SM90_TMA_LOAD_MULTICASTES1C_vS1D_EENS_8epilogue10collective6detail29Sm90TmaWarpSpecializedAdapterINS1H_15DefaultEpilogueISK_SL_SL_NS1G_6thread17LinearCombinationISK_Li1EffLNS1L_9ScaleType4KindE0ELNS_15FloatRoundStyleE2ESK_EENS1_15EpilogueDefaultEEEEEvvEEEEvNT_6ParamsE:
[----:B------:R-:W0:Y:S02]  /*0000*/  LDC R1, c[0x0][0x28] ;  /* 0x00000a00ff017b82 */ /* 0x000e240000000800 */
[----:B0-----:R-:W-:Y:S01]  /*0010*/  VIADD R1, R1, 0xffffef18 ;  /* 0xffffef1801017836 */ /* 0x001fe20000000000 */
[----:B------:R-:W0:Y:S01]  /*0020*/  S2R R4, SR_TID.X ;  /* 0x0000000000047919 */ /* 0x000e220000002100 */
[----:B------:R-:W-:Y:S01]  /*0030*/  ELECT P0, URZ, PT ;  /* 0x00000000003f782f */ /* 0x000fe20003800000 */
[----:B------:R-:W-:Y:S01]  /*0040*/  BSSY B0, `(.L_x_0) ;  /* 0x0000015000007945 */ /* 0x000fe20003800000 */
[--C-:B0-----:R-:W-:Y:S02]  /*0050*/  SHF.R.U32.HI R0, RZ, 0x5, R4.reuse ;  /* 0x00000005ff007819 */ /* 0x101fe40000011604 */
[----:B------:R-:W-:-:S03]  /*0060*/  SHF.R.U32.HI R2, RZ, 0x7, R4 ;  /* 0x00000007ff027819 */ /* 0x000fc60000011604 */
[----:B------:R-:W0:Y:S04]  /*0070*/  SHFL.IDX PT, R3, R0, RZ, 0x1f ;  /* 0x00001fff00037589 */ /* 0x000e2800000e0000 */
[----:B------:R-:W1:Y:S01]  /*0080*/  SHFL.IDX PT, R2, R2, RZ, 0x1f ;  /* 0x00001fff02027589 */ /* 0x000e6200000e0000 */
[----:B0-----:R-:W-:Y:S02]  /*0090*/  R2UR UR9, R3 ;  /* 0x00000000030972ca */ /* 0x001fe400000e0000 */
[----:B-1----:R-:W-:-:S11]  /*00a0*/  R2UR UR5, R2 ;  /* 0x00000000020572ca */ /* 0x002fd600000e0000 */
[----:B------:R-:W-:Y:S02]  /*00b0*/  USHF.R.S32.HI UR4, URZ, 0x1f, UR9 ;  /* 0x0000001f3f047899 */ /* 0x000fe40008011409 */
[----:B------:R-:W-:Y:S02]  /*00c0*/  ISETP.NE.OR P0, PT, RZ, UR9, !P0 ;  /* 0x00000009ff007c0c */ /* 0x000fe4000c705670 */
[----:B------:R-:W-:-:S04]  /*00d0*/  ULEA.HI UR4, UR4, UR9, URZ, 0x2 ;  /* 0x0000000904047291 */ /* 0x000fc8000f8f103f */
[----:B------:R-:W-:-:S04]  /*00e0*/  ULOP3.LUT UR4, UR4, 0xfffffffc, URZ, 0xc0, !UPT ;  /* 0xfffffffc04047892 */ /* 0x000fc8000f8ec03f */
[----:B------:R-:W-:-:S03]  /*00f0*/  UIADD3 UR9, UR9, -UR4, URZ ;  /* 0x8000000409097290 */ /* 0x000fc6000fffe03f */
[----:B------:R-:W-:Y:S09]  /*0100*/  @P0 BRA `(.L_x_1) ;  /* 0x0000000000200947 */ /* 0x000ff20003800000 */
[----:B------:R-:W-:Y:S02]  /*0110*/  ULDC.64 UR6, c[0x0][0x198] ;  /* 0x0000660000067ab9 */ /* 0x000fe40000000a00 */
[----:B------:R-:W-:Y:S02]  /*0120*/  UIADD3 UR10, UP0, UR6, 0xf0, URZ ;  /* 0x000000f0060a7890 */ /* 0x000fe4000ff1e03f */
[----:B------:R-:W-:Y:S02]  /*0130*/  UIADD3 UR6, UP1, UR6, 0x1f0, URZ ;  /* 0x000001f006067890 */ /* 0x000fe4000ff3e03f */
[----:B------:R-:W-:Y:S02]  /*0140*/  UIADD3.X UR11, URZ, UR7, URZ, UP0, !UPT ;  /* 0x000000073f0b7290 */ /* 0x000fe400087fe43f */
[----:B------:R-:W-:-:S07]  /*0150*/  UIADD3.X UR7, URZ, UR7, URZ, UP1, !UPT ;  /* 0x000000073f077290 */ /* 0x000fce0008ffe43f */
[----:B------:R0:W-:Y:S02]  /*0160*/  UTMACCTL.PF [UR10] ;  /* 0x000000000a0079b9 */ /* 0x0001e40008040000 */
[----:B------:R0:W-:Y:S02]  /*0170*/  UTMACCTL.PF [UR6] ;  /* 0x00000000060079b9 */ /* 0x0001e40008040000 */
[----:B0-----:R-:W-:Y:S01]  /*0180*/  NOP ;  /* 0x0000000000007918 */ /* 0x001fe20000000000 */
.L_x_1:
[----:B------:R-:W-:Y:S05]  /*0190*/  BSYNC B0 ;  /* 0x0000000000007941 */ /* 0x000fea0003800000 */
.L_x_0:
[----:B------:R-:W0:Y:S01]  /*01a0*/  SHFL.IDX PT, R2, R0, RZ, 0x1f ;  /* 0x00001fff00027589 */ /* 0x000e2200000e0000 */
[----:B------:R-:W-:Y:S01]  /*01b0*/  UISETP.NE.AND UP0, UPT, UR9, 0x3, UPT ;  /* 0x000000030900788c */ /* 0x000fe2000bf05270 */
[----:B------:R-:W-:Y:S01]  /*01c0*/  ISETP.NE.AND P1, PT, RZ, UR5, PT ;  /* 0x00000005ff007c0c */ /* 0x000fe2000bf25270 */
[----:B------:R-:W-:Y:S02]  /*01d0*/  UIADD3 UR16, UR5, -0x1, URZ ;  /* 0xffffffff05107890 */ /* 0x000fe4000fffe03f */
[----:B------:R-:W-:Y:S02]  /*01e0*/  UISETP.EQ.OR UP0, UPT, UR9, URZ, !UP0 ;  /* 0x0000003f0900728c */ /* 0x000fe4000c702670 */
[----:B------:R-:W-:Y:S02]  /*01f0*/  UISETP.GE.U32.AND UP1, UPT, UR16, 0x2, UPT ;  /* 0x000000021000788c */ /* 0x000fe4000bf26070 */
[----:B------:R-:W-:-:S04]  /*0200*/  UISETP.EQ.AND UP0, UPT, UR5, URZ, UP0 ;  /* 0x0000003f0500728c */ /* 0x000fc80008702270 */
[----:B------:R-:W-:-:S04]  /*0210*/  USEL UR40, URZ, 0x1, !UP0 ;  /* 0x000000013f287887 */ /* 0x000fc8000c000000 */
[----:B------:R-:W-:Y:S01]  /*0220*/  USEL UR40, UR40, 0x2, UP1 ;  /* 0x0000000228287887 */ /* 0x000fe20008800000 */
[----:B0-----:R-:W-:-:S13]  /*0230*/  ISETP.NE.AND P0, PT, R2, RZ, PT ;  /* 0x000000ff0200720c */ /* 0x001fda0003f05270 */
[----:B------:R-:W-:Y:S05]  /*0240*/  @P0 BRA `(.L_x_2) ;  /* 0x0000000000580947 */ /* 0x000fea0003800000 */
[----:B------:R-:W0:Y:S01]  /*0250*/  S2UR UR8, SR_CgaCtaId ;  /* 0x00000000000879c3 */ /* 0x000e220000008800 */
[----:B------:R-:W-:Y:S01]  /*0260*/  UMOV UR4, 0x400 ;  /* 0x0000040000047882 */ /* 0x000fe20000000000 */
[----:B------:R-:W-:Y:S01]  /*0270*/  UMOV UR5, 0x1 ;  /* 0x0000000100057882 */ /* 0x000fe20000000000 */
[----:B------:R-:W-:Y:S01]  /*0280*/  UMOV UR6, 0x4 ;  /* 0x0000000400067882 */ /* 0x000fe20000000000 */
[----:B------:R-:W-:Y:S01]  /*0290*/  ELECT P0, URZ, PT ;  /* 0x00000000003f782f */ /* 0x000fe20003800000 */
[----:B------:R-:W-:-:S04]  /*02a0*/  UIADD3 UR6, -UR6, 0x100000, URZ ;  /* 0x0010000006067890 */ /* 0x000fc8000fffe13f */
[----:B------:R-:W-:Y:S02]  /*02b0*/  USHF.L.U32 UR7, UR6, 0xb, URZ ;  /* 0x0000000b06077899 */ /* 0x000fe4000800063f */
[----:B------:R-:W-:Y:S02]  /*02c0*/  USHF.L.U32 UR6, UR6, 0x1, URZ ;  /* 0x0000000106067899 */ /* 0x000fe4000800063f */
[----:B0-----:R-:W-:Y:S02]  /*02d0*/  ULEA UR8, UR8, UR4, 0x18 ;  /* 0x0000000408087291 */ /* 0x001fe4000f8ec03f */
[----:B------:R-:W-:-:S04]  /*02e0*/  UIADD3 UR4, -UR5, 0x100000, URZ ;  /* 0x0010000005047890 */ /* 0x000fc8000fffe13f */
[----:B------:R-:W-:Y:S02]  /*02f0*/  USHF.L.U32 UR5, UR4, 0xb, URZ ;  /* 0x0000000b04057899 */ /* 0x000fe4000800063f */
[----:B------:R-:W-:Y:S01]  /*0300*/  USHF.L.U32 UR4, UR4, 0x1, URZ ;  /* 0x0000000104047899 */ /* 0x000fe2000800063f */
[----:B------:R-:W0:Y:S11]  /*0310*/  FENCE.VIEW.ASYNC.S ;  /* 0x00000000000073c6 */ /* 0x000e360000000000 */
[----:B0-----:R0:W1:Y:S01]  /*0320*/  SYNCS.EXCH.64 URZ, [UR8], UR4 ;  /* 0x00000004083f75b2 */ /* 0x0010620008000100 */
[----:B------:R0:W2:Y:S01]  /*0330*/  SYNCS.EXCH.64 URZ, [UR8+0x20], UR6 ;  /* 0x00002006083f75b2 */ /* 0x0000a20008000100 */
[----:B------:R0:W3:Y:S01]  /*0340*/  SYNCS.EXCH.64 URZ, [UR8+0x8], UR4 ;  /* 0x00000804083f75b2 */ /* 0x0000e20008000100 */
[----:B------:R0:W4:Y:S01]  /*0350*/  SYNCS.EXCH.64 URZ, [UR8+0x28], UR6 ;  /* 0x00002806083f75b2 */ /* 0x0001220008000100 */
[----:B------:R0:W0:Y:S01]  /*0360*/  SYNCS.EXCH.64 URZ, [UR8+0x10], UR4 ;  /* 0x00001004083f75b2 */ /* 0x0000220008000100 */
[----:B------:R0:W0:Y:S01]  /*0370*/  SYNCS.EXCH.64 URZ, [UR8+0x30], UR6 ;  /* 0x00003006083f75b2 */ /* 0x0000220008000100 */
[----:B------:R0:W0:Y:S01]  /*0380*/  SYNCS.EXCH.64 URZ, [UR8+0x18], UR4 ;  /* 0x00001804083f75b2 */ /* 0x0000220008000100 */
[----:B------:R0:W0:Y:S01]  /*0390*/  SYNCS.EXCH.64 URZ, [UR8+0x38], UR6 ;  /* 0x00003806083f75b2 */ /* 0x0000220008000100 */
[----:B------:R-:W-:Y:S01]  /*03a0*/  NOP ;  /* 0x0000000000007918 */ /* 0x000fe20000000000 */
.L_x_2:
[----:B------:R-:W5:Y:S01]  /*03b0*/  S2UR UR13, SR_CTAID.X ;  /* 0x00000000000d79c3 */ /* 0x000f620000002500 */
[----:B------:R-:W-:Y:S01]  /*03c0*/  SHF.R.S32.HI R3, RZ, 0x1f, R4 ;  /* 0x0000001fff037819 */ /* 0x000fe20000011404 */
[----:B------:R5:W1:Y:S01]  /*03d0*/  SHFL.IDX PT, R6, R0, RZ, 0x1f ;  /* 0x00001fff00067589 */ /* 0x000a6200000e0000 */
[----:B0-----:R-:W-:Y:S01]  /*03e0*/  ULDC UR4, c[0x0][0x150] ;  /* 0x0000540000047ab9 */ /* 0x001fe20000000800 */
[----:B------:R-:W-:Y:S02]  /*03f0*/  ELECT P0, URZ, PT ;  /* 0x00000000003f782f */ /* 0x000fe40003800000 */
[----:B------:R-:W-:Y:S01]  /*0400*/  LEA.HI R3, R3, R4, RZ, 0x7 ;  /* 0x0000000403037211 */ /* 0x000fe200078f38ff */
[----:B------:R-:W-:Y:S01]  /*0410*/  ULDC UR5, c[0x0][0x154] ;  /* 0x0000550000057ab9 */ /* 0x000fe20000000800 */
[----:B------:R-:W-:Y:S01]  /*0420*/  SHF.R.S32.HI R7, RZ, 0x1f, R2 ;  /* 0x0000001fff077819 */ /* 0x000fe20000011402 */
[----:B------:R-:W0:Y:S01]  /*0430*/  S2UR UR10, SR_CTAID.Y ;  /* 0x00000000000a79c3 */ /* 0x000e220000002600 */
[----:B------:R-:W-:Y:S01]  /*0440*/  LOP3.LUT R3, R3, 0xffffff80, RZ, 0xc0, !PT ;  /* 0xffffff8003037812 */ /* 0x000fe200078ec0ff */
[----:B------:R-:W-:Y:S01]  /*0450*/  ULDC UR8, c[0x0][0x144] ;  /* 0x0000510000087ab9 */ /* 0x000fe20000000800 */
[----:B------:R-:W-:Y:S01]  /*0460*/  LEA.HI R7, R7, R2, RZ, 0x2 ;  /* 0x0000000207077211 */ /* 0x000fe200078f10ff */
[----:B------:R-:W-:Y:S01]  /*0470*/  NOP ;  /* 0x0000000000007918 */ /* 0x000fe20000000000 */
[----:B------:R-:W-:Y:S01]  /*0480*/  NOP ;  /* 0x0000000000007918 */ /* 0x000fe20000000000 */
[----:B------:R-:W-:Y:S01]  /*0490*/  IMAD.IADD R3, R4, 0x1, -R3 ;  /* 0x0000000104037824 */ /* 0x000fe200078e0a03 */
[----:B------:R-:W-:Y:S01]  /*04a0*/  LOP3.LUT R7, R7, 0x3ffffffc, RZ, 0xc0, !PT ;  /* 0x3ffffffc07077812 */ /* 0x000fe200078ec0ff */
[----:B------:R-:W-:Y:S01]  /*04b0*/  ULDC UR11, c[0x0][0x148] ;  /* 0x00005200000b7ab9 */ /* 0x000fe20000000800 */
[----:B------:R-:W-:-:S02]  /*04c0*/  IMAD.MOV.U32 R19, RZ, RZ, 0x1 ;  /* 0x00000001ff137424 */ /* 0x000fc400078e00ff */
[----:B------:R-:W-:Y:S01]  /*04d0*/  SHF.R.S32.HI R4, RZ, 0x1f, R3 ;  /* 0x0000001fff047819 */ /* 0x000fe20000011403 */
[----:B------:R-:W-:-:S03]  /*04e0*/  IMAD.IADD R2, R2, 0x1, -R7 ;  /* 0x0000000102027824 */ /* 0x000fc600078e0a07 */
[----:B------:R-:W-:Y:S02]  /*04f0*/  LEA.HI R4, R4, R3, RZ, 0x3 ;  /* 0x0000000304047211 */ /* 0x000fe400078f18ff */
[----:B-----5:R-:W-:Y:S02]  /*0500*/  I2FP.F32.U32 R5, UR13 ;  /* 0x0000000d00057c45 */ /* 0x020fe40008201000 */
[--C-:B------:R-:W-:Y:S02]  /*0510*/  SHF.R.S32.HI R0, RZ, 0x3, R4.reuse ;  /* 0x00000003ff007819 */ /* 0x100fe40000011404 */
[----:B-1----:R-:W-:Y:S01]  /*0520*/  ISETP.NE.OR P0, PT, R6, RZ, !P0 ;  /* 0x000000ff0600720c */ /* 0x002fe20004705670 */
[----:B------:R-:W-:Y:S01]  /*0530*/  FMUL R8, R5, UR4 ;  /* 0x0000000405087c20 */ /* 0x000fe20008400000 */
[----:B------:R-:W-:-:S04]  /*0540*/  SHF.R.S32.HI R5, RZ, 0x1f, R4 ;  /* 0x0000001fff057819 */ /* 0x000fc80000011404 */
[----:B------:R-:W-:Y:S01]  /*0550*/  LEA.HI R5, R5, R0, RZ, 0x2 ;  /* 0x0000000005057211 */ /* 0x000fe200078f10ff */
[----:B------:R-:W1:Y:S03]  /*0560*/  F2I.U32.TRUNC.NTZ R8, R8 ;  /* 0x0000000800087305 */ /* 0x000e66000020f000 */
[----:B------:R-:W-:-:S03]  /*0570*/  LOP3.LUT R5, R5, 0xfffffffc, RZ, 0xc0, !PT ;  /* 0xfffffffc05057812 */ /* 0x000fc600078ec0ff */
[----:B------:R-:W-:Y:S01]  /*0580*/  VOTEU.ALL UP0, P0 ;  /* 0x00000000003f7886 */ /* 0x000fe20000000000 */
[----:B------:R-:W-:Y:S01]  /*0590*/  VOTEU.ALL UP1, P0 ;  /* 0x00000000003f7886 */ /* 0x000fe20000020000 */
[----:B------:R-:W-:Y:S01]  /*05a0*/  IMAD.IADD R5, R0, 0x1, -R5 ;  /* 0x0000000100057824 */ /* 0x000fe200078e0a05 */
[----:B0-----:R-:W-:Y:S02]  /*05b0*/  I2FP.F32.U32 R0, UR10 ;  /* 0x0000000a00007c45 */ /* 0x001fe40008201000 */
[----:B------:R-:W0:Y:S01]  /*05c0*/  @!UP0 S2UR UR7, SR_CgaCtaId ;  /* 0x00000000000789c3 */ /* 0x000e220000008800 */
[----:B------:R-:W-:Y:S01]  /*05d0*/  IMAD R2, R2, 0x4, R5 ;  /* 0x0000000402027824 */ /* 0x000fe200078e0205 */
[----:B------:R-:W-:Y:S01]  /*05e0*/  @!UP0 UMOV UR6, 0x400 ;  /* 0x0000040000068882 */ /* 0x000fe20000000000 */
[----:B------:R-:W-:Y:S01]  /*05f0*/  FMUL R4, R0, UR5 ;  /* 0x0000000500047c20 */ /* 0x000fe20008400000 */
[----:B-1----:R-:W-:Y:S02]  /*0600*/  R2UR UR4, R8 ;  /* 0x00000000080472ca */ /* 0x002fe400000e0000 */
[----:B------:R-:W-:-:S03]  /*0610*/  LEA.HI R0, R2, R2, RZ, 0x1 ;  /* 0x0000000202007211 */ /* 0x000fc600078f08ff */
[----:B------:R-:W1:Y:S01]  /*0620*/  F2I.U32.TRUNC.NTZ R4, R4 ;  /* 0x0000000400047305 */ /* 0x000e62000020f000 */
[----:B------:R-:W-:-:S05]  /*0630*/  LOP3.LUT R5, R0, 0xfffffffe, RZ, 0xc0, !PT ;  /* 0xfffffffe00057812 */ /* 0x000fca00078ec0ff */
[----:B------:R-:W-:Y:S02]  /*0640*/  IMAD.IADD R5, R2, 0x1, -R5 ;  /* 0x0000000102057824 */ /* 0x000fe400078e0a05 */
[----:B------:R-:W-:-:S04]  /*0650*/  UIADD3 UR4, -UR4, URZ, URZ ;  /* 0x0000003f04047290 */ /* 0x000fc8000fffe13f */
[----:B------:R-:W-:Y:S01]  /*0660*/  UIMAD UR8, UR8, UR4, UR13 ;  /* 0x00000004080872a4 */ /* 0x000fe2000f8e020d */
[----:B-1----:R-:W-:Y:S02]  /*0670*/  R2UR UR12, R4 ;  /* 0x00000000040c72ca */ /* 0x002fe400000e0000 */
[----:B------:R-:W-:Y:S01]  /*0680*/  UMOV UR4, 0x20 ;  /* 0x0000002000047882 */ /* 0x000fe20000000000 */
[----:B------:R-:W1:Y:S02]  /*0690*/  LDC R4, c[0x0][0x140] ;  /* 0x00005000ff047b82 */ /* 0x000e640000000800 */
[----:B------:R-:W-:Y:S01]  /*06a0*/  ISETP.NE.AND P3, PT, R5, UR8, PT ;  /* 0x0000000805007c0c */ /* 0x000fe2000bf65270 */
[----:B------:R-:W-:-:S04]  /*06b0*/  @!UP0 UIADD3 UR4, -UR4, 0x100000, URZ ;  /* 0x0010000004048890 */ /* 0x000fc8000fffe13f */
[----:B------:R-:W-:Y:S02]  /*06c0*/  @!UP0 USHF.L.U32 UR5, UR4, 0xb, URZ ;  /* 0x0000000b04058899 */ /* 0x000fe4000800063f */
[----:B------:R-:W-:Y:S01]  /*06d0*/  @!UP0 USHF.L.U32 UR4, UR4, 0x1, URZ ;  /* 0x0000000104048899 */ /* 0x000fe2000800063f */
[C---:B------:R-:W-:Y:S01]  /*06e0*/  IMAD.SHL.U32 R5, R2.reuse, 0x4, RZ ;  /* 0x0000000402057824 */ /* 0x040fe200078e00ff */
[----:B0-----:R-:W-:Y:S01]  /*06f0*/  @!UP0 ULEA UR6, UR7, UR6, 0x18 ;  /* 0x0000000607068291 */ /* 0x001fe2000f8ec03f */
[----:B------:R-:W-:Y:S01]  /*0700*/  VOTEU.ALL UP0, P0 ;  /* 0x00000000003f7886 */ /* 0x000fe20000000000 */
[----:B------:R-:W-:Y:S02]  /*0710*/  LOP3.LUT P0, RZ, R3, 0x7, RZ, 0xc0, !PT ;  /* 0x0000000703ff7812 */ /* 0x000fe4000780c0ff */
[----:B------:R-:W-:Y:S01]  /*0720*/  LOP3.LUT R162, R2, 0xc, R5, 0x78, !PT ;  /* 0x0000000c02a27812 */ /* 0x000fe200078e7805 */
[----:B------:R-:W-:-:S03]  /*0730*/  UIADD3 UR12, -UR12, URZ, URZ ;  /* 0x0000003f0c0c7290 */ /* 0x000fc6000fffe13f */
[C---:B------:R-:W-:Y:S02]  /*0740*/  ISETP.LT.U32.AND P0, PT, R162.reuse, 0x2, !P0 ;  /* 0x00000002a200780c */ /* 0x040fe40004701070 */
[----:B------:R-:W-:Y:S01]  /*0750*/  @P3 LEA.HI R0, R162, R162, RZ, 0x1 ;  /* 0x000000a2a2003211 */ /* 0x000fe200078f08ff */
[----:B------:R-:W0:Y:S02]  /*0760*/  FENCE.VIEW.ASYNC.S ;  /* 0x00000000000073c6 */ /* 0x000e240000000000 */
[----:B0-----:R-:W0:Y:S01]  /*0770*/  @!UP0 SYNCS.EXCH.64 URZ, [UR6+0x50], UR4 ;  /* 0x00005004063f85b2 */ /* 0x001e220008000100 */
[----:B------:R-:W-:Y:S02]  /*0780*/  @P3 SHF.R.S32.HI R0, RZ, 0x1, R0 ;  /* 0x00000001ff003819 */ /* 0x000fe40000011400 */
[----:B-1----:R-:W-:Y:S01]  /*0790*/  ISETP.EQ.U32.AND P2, PT, R4, 0x1, PT ;  /* 0x000000010400780c */ /* 0x002fe20003f42070 */
[----:B------:R1:W0:Y:S01]  /*07a0*/  @!UP1 SYNCS.EXCH.64 URZ, [UR6+0x58], UR4 ;  /* 0x00005804063f95b2 */ /* 0x0002220008000100 */
[----:B------:R-:W-:Y:S01]  /*07b0*/  NOP ;  /* 0x0000000000007918 */ /* 0x000fe20000000000 */
[----:B-1----:R-:W-:-:S06]  /*07c0*/  UIMAD UR4, UR11, UR12, UR10 ;  /* 0x0000000c0b0472a4 */ /* 0x002fcc000f8e020a */
[----:B------:R-:W-:Y:S02]  /*07d0*/  @P3 ISETP.NE.AND P4, PT, R0, UR4, PT ;  /* 0x0000000400003c0c */ /* 0x000fe4000bf85270 */
[----:B------:R-:W-:Y:S02]  /*07e0*/  SEL R0, RZ, 0x1, !P0 ;  /* 0x00000001ff007807 */ /* 0x000fe40004000000 */
[----:B------:R-:W-:-:S04]  /*07f0*/  @P3 SEL R19, RZ, 0x1, P4 ;  /* 0x00000001ff133807 */ /* 0x000fc80002000000 */
[----:B------:R-:W-:Y:S01]  /*0800*/  LOP3.LUT R19, R19, R0, RZ, 0xc0, !PT ;  /* 0x0000000013137212 */ /* 0x000fe200078ec0ff */
[----:B------:R-:W-:Y:S06]  /*0810*/  @!P2 BRA `(.L_x_3) ;  /* 0x000000000008a947 */ /* 0x000fec0003800000 */
[----:B0-234-:R-:W-:Y:S01]  /*0820*/  UCGABAR_ARV ;  /* 0x00000000000079c7 */ /* 0x01dfe20008000000 */
[----:B------:R-:W-:Y:S05]  /*0830*/  BRA `(.L_x_4) ;  /* 0x0000000000047947 */ /* 0x000fea0003800000 */
.L_x_3:
[----:B0-234-:R-:W-:Y:S01]  /*0840*/  NOP ;  /* 0x0000000000007918 */ /* 0x01dfe20000000000 */
.L_x_4:
[----:B------:R-:W-:Y:S01]  /*0850*/  ULDC UR4, c[0x0][0x65c] ;  /* 0x0001970000047ab9 */ /* 0x000fe20000000800 */
[----:B------:R-:W-:Y:S01]  /*0860*/  UMOV UR5, URZ ;  /* 0x0000003f00057c82 */ /* 0x000fe20008000000 */
[----:B------:R-:W-:-:S03]  /*0870*/  UISETP.NE.AND UP0, UPT, UR4, 0x1, UPT ;  /* 0x000000010400788c */ /* 0x000fc6000bf05270 */
[----:B------:R-:W-:Y:S01]  /*0880*/  UMOV UR4, UR13 ;  /* 0x0000000d00047c82 */ /* 0x000fe20008000000 */
[----:B------:R-:W-:Y:S02]  /*0890*/  UP2UR UR46, UPR, URZ, 0x1 ;  /* 0x000000013f2e7883 */ /* 0x000fe40008000000 */
[----:B------:R-:W-:Y:S02]  /*08a0*/  PLOP3.LUT P0, PT, PT, PT, UP0, 0x80, 0x0 ;  /* 0x000000000000781c */ /* 0x000fe40003f0f008 */
[----:B------:R-:W-:Y:S02]  /*08b0*/  PLOP3.LUT P3, PT, PT, PT, UP0, 0x80, 0x0 ;  /* 0x000000000000781c */ /* 0x000fe40003f6f008 */
[----:B------:R-:W-:Y:S01]  /*08c0*/  PLOP3.LUT P5, PT, PT, PT, UP0, 0x80, 0x0 ;  /* 0x000000000000781c */ /* 0x000fe20003faf008 */
[----:B------:R-:W-:Y:S01]  /*08d0*/  @UP0 ULDC UR14, c[0x0][0x10] ;  /* 0x00000400000e0ab9 */ /* 0x000fe20000000800 */
[----:B------:R-:W-:Y:S01]  /*08e0*/  @UP0 UMOV UR6, UR10 ;  /* 0x0000000a00060c82 */ /* 0x000fe20008000000 */
[----:B------:R-:W-:Y:S01]  /*08f0*/  @UP0 UMOV UR7, URZ ;  /* 0x0000003f00070c82 */ /* 0x000fe20008000000 */
[----:B------:R-:W-:Y:S01]  /*0900*/  PLOP3.LUT P4, PT, PT, PT, UP0, 0x80, 0x0 ;  /* 0x000000000000781c */ /* 0x000fe20003f8f008 */
[----:B------:R-:W-:-:S03]  /*0910*/  @UP0 UIMAD.WIDE.U32 UR14, UR13, UR14, UR6 ;  /* 0x0000000e0d0e02a5 */ /* 0x000fc6000f8e0006 */
[----:B------:R-:W-:Y:S01]  /*0920*/  @!UP0 ULDC UR7, c[0x0][0xc] ;  /* 0x0000030000078ab9 */ /* 0x000fe20000000800 */
[----:B------:R-:W-:Y:S01]  /*0930*/  @UP0 UMOV UR6, URZ ;  /* 0x0000003f00060c82 */ /* 0x000fe20008000000 */
[----:B------:R-:W-:Y:S01]  /*0940*/  @!UP0 UIMAD.WIDE.U32 UR4, UR10, UR7, UR4 ;  /* 0x000000070a0482a5 */ /* 0x000fe2000f8e0004 */
[----:B------:R-:W-:Y:S01]  /*0950*/  IMAD.U32 R2, RZ, RZ, UR14 ;  /* 0x0000000eff027e24 */ /* 0x000fe2000f8e00ff */
[----:B------:R-:W-:Y:S02]  /*0960*/  @UP0 UIADD3 UR6, UR15, UR6, URZ ;  /* 0x000000060f060290 */ /* 0x000fe4000fffe03f */
[----:B------:R-:W-:Y:S02]  /*0970*/  IMAD.U32 R3, RZ, RZ, UR15 ;  /* 0x0000000fff037e24 */ /* 0x000fe4000f8e00ff */
[----:B------:R-:W-:Y:S02]  /*0980*/  @P0 IMAD.MOV.U32 R7, RZ, RZ, R2 ;  /* 0x000000ffff070224 */ /* 0x000fe400078e0002 */
[----:B------:R-:W-:-:S02]  /*0990*/  IMAD.U32 R5, RZ, RZ, UR5 ;  /* 0x00000005ff057e24 */ /* 0x000fc4000f8e00ff */
[----:B------:R-:W-:Y:S02]  /*09a0*/  IMAD.U32 R2, RZ, RZ, UR4 ;  /* 0x00000004ff027e24 */ /* 0x000fe4000f8e00ff */
[----:B------:R-:W-:Y:S02]  /*09b0*/  @P3 IMAD.U32 R6, RZ, RZ, UR6 ;  /* 0x00000006ff063e24 */ /* 0x000fe4000f8e00ff */
[----:B------:R-:W-:Y:S02]  /*09c0*/  @!P5 IMAD.MOV.U32 R6, RZ, RZ, R5 ;  /* 0x000000ffff06d224 */ /* 0x000fe400078e0005 */
[----:B------:R-:W-:Y:S02]  /*09d0*/  @!P4 IMAD.MOV.U32 R7, RZ, RZ, R2 ;  /* 0x000000ffff07c224 */ /* 0x000fe400078e0002 */
[----:B------:R-:W-:Y:S01]  /*09e0*/  IMAD.U32 R3, RZ, RZ, UR5 ;  /* 0x00000005ff037e24 */ /* 0x000fe2000f8e00ff */
[----:B------:R0:W-:Y:S01]  /*09f0*/  STL [R1+0x600], R6 ;  /* 0x0006000601007387 */ /* 0x0001e20000100800 */
[----:B------:R-:W-:-:S03]  /*0a00*/  IMAD.U32 R4, RZ, RZ, UR4 ;  /* 0x00000004ff047e24 */ /* 0x000fc6000f8e00ff */
[----:B------:R0:W-:Y:S01]  /*0a10*/  STL [R1+0x604], R7 ;  /* 0x0006040701007387 */ /* 0x0001e20000100800 */
[----:B------:R-:W-:Y:S05]  /*0a20*/  @!P2 BRA `(.L_x_5) ;  /* 0x00000000000ca947 */ /* 0x000fea0003800000 */
[----:B------:R-:W-:Y:S01]  /*0a30*/  UCGABAR_WAIT ;  /* 0x0000000000007dc7 */ /* 0x000fe20008000000 */
[----:B------:R-:W-:Y:S01]  /*0a40*/  CCTL.IVALL ;  /* 0x00000000ff00798f */ /* 0x000fe20002000000 */
[----:B------:R-:W-:Y:S05]  /*0a50*/  BRA `(.L_x_6) ;  /* 0x0000000000047947 */ /* 0x000fea0003800000 */
.L_x_5:
[----:B------:R-:W-:Y:S06]  /*0a60*/  BAR.SYNC.DEFER_BLOCKING 0x0 ;  /* 0x0000000000007b1d */ /* 0x000fec0000010000 */
.L_x_6:
[----:B------:R-:W-:Y:S05]  /*0a70*/  @!P1 BRA `(.L_x_7) ;  /* 0x0000030c00e89947 */ /* 0x000fea0003800000 */
[----:B------:R-:W-:-:S06]  /*0a80*/  UISETP.GT.U32.AND UP0, UPT, UR16, 0x1, UPT ;  /* 0x000000011000788c */ /* 0x000fcc000bf04070 */
[----:B------:R-:W-:-:S13]  /*0a90*/  PLOP3.LUT P0, PT, PT, PT, UP0, 0x80, 0x0 ;  /* 0x000000000000781c */ /* 0x000fda0003f0f008 */
[----:B------:R-:W-:Y:S05]  /*0aa0*/  @P0 EXIT ;  /* 0x000000000000094d */ /* 0x000fea0003800000 */
[----:B------:R-:W-:Y:S01]  /*0ab0*/  ULDC.64 UR4, c[0x0][0x650] ;  /* 0x0001940000047ab9 */ /* 0x000fe20000000a00 */
[----:B------:R-:W-:Y:S01]  /*0ac0*/  UMOV UR41, 0xffffffff ;  /* 0xffffffff00297882 */ /* 0x000fe20000000000 */
[----:B------:R-:W-:Y:S01]  /*0ad0*/  ISETP.GE.U32.AND P0, PT, R7, UR4, PT ;  /* 0x0000000407007c0c */ /* 0x000fe2000bf06070 */
[----:B------:R-:W-:Y:S01]  /*0ae0*/  UMOV UR42, 0xffffffff ;  /* 0xffffffff002a7882 */ /* 0x000fe20000000000 */
[----:B------:R-:W-:Y:S01]  /*0af0*/  UMOV UR43, 0xffffffff ;  /* 0xffffffff002b7882 */ /* 0x000fe20000000000 */
[----:B------:R-:W-:Y:S02]  /*0b00*/  PRMT R0, RZ, 0x7610, R0 ;  /* 0x00007610ff007816 */ /* 0x000fe40000000000 */
[----:B------:R-:W-:-:S13]  /*0b10*/  ISETP.GE.U32.AND.EX P0, PT, R6, UR5, PT, P0 ;  /* 0x0000000506007c0c */ /* 0x000fda000bf06100 */
[----:B------:R-:W-:Y:S05]  /*0b20*/  @P0 BRA `(.L_x_8) ;  /* 0x0000000400480947 */ /* 0x000fea0003800000 */
[----:B------:R-:W-:Y:S01]  /*0b30*/  ULDC.64 UR16, c[0x0][0x628] ;  /* 0x00018a0000107ab9 */ /* 0x000fe20000000a00 */
[C---:B------:R-:W-:Y:S01]  /*0b40*/  R2UR UR19, R7.reuse ;  /* 0x00000000071372ca */ /* 0x040fe200000e0000 */
[----:B------:R-:W-:Y:S01]  /*0b50*/  ULDC UR18, c[0x0][0x630] ;  /* 0x00018c0000127ab9 */ /* 0x000fe20000000800 */
[----:B------:R-:W-:Y:S02]  /*0b60*/  ISETP.NE.U32.AND P0, PT, RZ, UR16, PT ;  /* 0x00000010ff007c0c */ /* 0x000fe4000bf05070 */
[----:B------:R-:W-:Y:S02]  /*0b70*/  R2UR UR4, R7 ;  /* 0x00000000070472ca */ /* 0x000fe400000e0000 */
[----:B------:R-:W-:Y:S02]  /*0b80*/  ISETP.NE.AND.EX P0, PT, RZ, UR17, PT, P0 ;  /* 0x00000011ff007c0c */ /* 0x000fe4000bf05300 */
[----:B------:R-:W-:-:S11]  /*0b90*/  R2UR UR5, R6 ;  /* 0x00000000060572ca */ /* 0x000fd600000e0000 */
[----:B------:R-:W-:Y:S05]  /*0ba0*/  @!P0 BRA `(.L_x_9) ;  /* 0x0000000000308947 */ /* 0x000fea0003800000 */
[----:B------:R-:W-:Y:S01]  /*0bb0*/  R2UR UR4, R7 ;  /* 0x00000000070472ca */ /* 0x000fe200000e0000 */
[----:B------:R-:W-:Y:S01]  /*0bc0*/  ULDC UR9, c[0x0][0x634] ;  /* 0x00018d0000097ab9 */ /* 0x000fe20000000800 */
[----:B------:R-:W-:-:S11]  /*0bd0*/  R2UR UR13, R6 ;  /* 0x00000000060d72ca */ /* 0x000fd600000e0000 */
[----:B------:R-:W-:-:S04]  /*0be0*/  UIADD3 UR9, UP0, UR4, UR9, URZ ;  /* 0x0000000904097290 */ /* 0x000fc8000ff1e03f */
[----:B------:R-:W-:-:S04]  /*0bf0*/  UIADD3.X UR13, URZ, UR13, URZ, UP0, !UPT ;  /* 0x0000000d3f0d7290 */ /* 0x000fc800087fe43f */
[----:B------:R-:W-:-:S04]  /*0c00*/  UIMAD.WIDE.U32 UR4, UR13, UR16, URZ ;  /* 0x000000100d0472a5 */ /* 0x000fc8000f8e003f */
[----:B------:R-:W-:Y:S02]  /*0c10*/  UIMAD.WIDE.U32 UR6, UP0, UR9, UR17, UR4 ;  /* 0x00000011090672a5 */ /* 0x000fe4000f800004 */
[----:B------:R-:W-:Y:S02]  /*0c20*/  UIMAD.WIDE.U32 UR4, UR9, UR16, URZ ;  /* 0x00000010090472a5 */ /* 0x000fe4000f8e003f */
[----:B------:R-:W-:Y:S02]  /*0c30*/  UIADD3.X UR15, URZ, URZ, URZ, UP0, !UPT ;  /* 0x0000003f3f0f7290 */ /* 0x000fe400087fe43f */
[----:B------:R-:W-:Y:S01]  /*0c40*/  UIADD3 URZ, UP0, UR5, UR6, URZ ;  /* 0x00000006053f7290 */ /* 0x000fe2000ff1e03f */
[----:B------:R-:W-:-:S03]  /*0c50*/  UMOV UR14, UR7 ;  /* 0x00000007000e7c82 */ /* 0x000fc60008000000 */
[----:B------:R-:W-:-:S12]  /*0c60*/  UIMAD.WIDE.U32.X UR4, UR13, UR17, UR14, UP0 ;  /* 0x000000110d0472a5 */ /* 0x000fd800080e040e */
.L_x_9:
[----:B------:R-:W-:Y:S01]  /*0c70*/  USHF.R.U64 UR43, UR4, UR18, UR5 ;  /* 0x00000012042b7299 */ /* 0x000fe20008001205 */
[----:B------:R-:W-:Y:S01]  /*0c80*/  R2UR UR7, R6 ;  /* 0x00000000060772ca */ /* 0x000fe200000e0000 */
[----:B------:R-:W-:Y:S02]  /*0c90*/  USHF.R.U32.HI UR4, URZ, UR18, UR5 ;  /* 0x000000123f047299 */ /* 0x000fe40008011605 */
[----:B------:R-:W-:Y:S01]  /*0ca0*/  UIADD3 UR5, UP0, URZ, -UR43, URZ ;  /* 0x8000002b3f057290 */ /* 0x000fe2000ff1e03f */
[----:B------:R-:W-:Y:S01]  /*0cb0*/  ULDC.64 UR14, c[0x0][0x620] ;  /* 0x00018800000e7ab9 */ /* 0x000fe20000000a00 */
[----:B------:R-:W-:Y:S02]  /*0cc0*/  UMOV UR6, UR19 ;  /* 0x0000001300067c82 */ /* 0x000fe40008000000 */
[----:B------:R-:W-:Y:S01]  /*0cd0*/  UIADD3.X UR4, URZ, ~UR4, URZ, UP0, !UPT ;  /* 0x800000043f047290 */ /* 0x000fe200087fe43f */
[----:B------:R-:W-:Y:S01]  /*0ce0*/  ULDC UR9, c[0x0][0x618] ;  /* 0x0001860000097ab9 */ /* 0x000fe20000000800 */
[----:B------:R-:W-:-:S02]  /*0cf0*/  UIMAD UR12, UR11, UR12, UR10 ;  /* 0x0000000c0b0c72a4 */ /* 0x000fc4000f8e020a */
[----:B------:R-:W-:Y:S02]  /*0d00*/  UIMAD UR4, UR4, UR14, URZ ;  /* 0x0000000e040472a4 */ /* 0x000fe4000f8e023f */
[----:B------:R-:W-:Y:S02]  /*0d10*/  UIMAD.WIDE.U32 UR6, UR5, UR14, UR6 ;  /* 0x0000000e050672a5 */ /* 0x000fe4000f8e0006 */
[----:B------:R-:W-:Y:S01]  /*0d20*/  UIMAD UR4, UR5, UR15, UR4 ;  /* 0x0000000f050472a4 */ /* 0x000fe2000f8e0204 */
[----:B------:R-:W-:Y:S01]  /*0d30*/  ULDC UR10, c[0x0][0x608] ;  /* 0x00018200000a7ab9 */ /* 0x000fe20000000800 */
[----:B------:R-:W-:Y:S02]  /*0d40*/  ULDC UR18, c[0x0][0x658] ;  /* 0x0001960000127ab9 */ /* 0x000fe40000000800 */
[----:B------:R-:W-:Y:S01]  /*0d50*/  UIADD3 UR7, UR7, UR4, URZ ;  /* 0x0000000407077290 */ /* 0x000fe2000fffe03f */
[----:B------:R-:W-:Y:S02]  /*0d60*/  UMOV UR11, 0xffffffff ;  /* 0xffffffff000b7882 */ /* 0x000fe40000000000 */
[----:B------:R-:W-:Y:S01]  /*0d70*/  ULDC.64 UR4, c[0x0][0x640] ;  /* 0x0001900000047ab9 */ /* 0x000fe20000000a00 */
[----:B------:R-:W-:Y:S01]  /*0d80*/  USHF.R.U64 UR16, UR6, UR9, UR7 ;  /* 0x0000000906107299 */ /* 0x000fe20008001207 */
[----:B------:R-:W-:Y:S01]  /*0d90*/  ISETP.NE.U32.AND P0, PT, RZ, UR4, PT ;  /* 0x00000004ff007c0c */ /* 0x000fe2000bf05070 */
[----:B------:R-:W-:-:S02]  /*0da0*/  USHF.R.U32.HI UR7, URZ, UR9, UR7 ;  /* 0x000000093f077299 */ /* 0x000fc40008011607 */
[----:B------:R-:W-:Y:S01]  /*0db0*/  USHF.L.U32 UR6, UR11, UR18, URZ ;  /* 0x000000120b067299 */ /* 0x000fe2000800063f */
[----:B------:R-:W-:Y:S01]  /*0dc0*/  ISETP.NE.AND.EX P0, PT, RZ, UR5, PT, P0 ;  /* 0x00000005ff007c0c */ /* 0x000fe2000bf05300 */
[----:B------:R-:W-:Y:S02]  /*0dd0*/  USHF.R.U64 UR22, UR16, UR10, UR7 ;  /* 0x0000000a10167299 */ /* 0x000fe40008001207 */
[----:B------:R-:W-:Y:S02]  /*0de0*/  USHF.R.U32.HI UR7, URZ, UR10, UR7 ;  /* 0x0000000a3f077299 */ /* 0x000fe40008011607 */
[----:B------:R-:W-:Y:S02]  /*0df0*/  UISETP.NE.AND UP1, UPT, UR46, URZ, UPT ;  /* 0x0000003f2e00728c */ /* 0x000fe4000bf25270 */
[----:B------:R-:W-:Y:S01]  /*0e00*/  USHF.R.U64 UR23, UR22, UR18, UR7 ;  /* 0x0000001216177299 */ /* 0x000fe20008001207 */
[----:B------:R-:W-:Y:S01]  /*0e10*/  ULDC UR17, c[0x0][0x600] ;  /* 0x0001800000117ab9 */ /* 0x000fe20000000800 */
[----:B------:R-:W-:-:S02]  /*0e20*/  ULOP3.LUT UR13, URZ, UR6, URZ, 0x33, !UPT ;  /* 0x000000063f0d7292 */ /* 0x000fc4000f8e333f */
[----:B------:R-:W-:Y:S02]  /*0e30*/  UIADD3 UR15, UR17, -0x1, URZ ;  /* 0xffffffff110f7890 */ /* 0x000fe4000fffe03f */
[----:B------:R-:W-:Y:S02]  /*0e40*/  USEL UR12, UR8, UR12, !UP1 ;  /* 0x0000000c080c7287 */ /* 0x000fe4000c800000 */
[----:B------:R-:W-:Y:S01]  /*0e50*/  USHF.R.U32.HI UR7, URZ, UR18, UR7 ;  /* 0x000000123f077299 */ /* 0x000fe20008011607 */
[----:B------:R-:W-:Y:S01]  /*0e60*/  ULDC UR19, c[0x0][0x648] ;  /* 0x0001920000137ab9 */ /* 0x000fe20000000800 */
[----:B------:R-:W-:Y:S01]  /*0e70*/  ULDC UR20, c[0x0][0x638] ;  /* 0x00018e0000147ab9 */ /* 0x000fe20000000800 */
[----:B------:R-:W-:Y:S01]  /*0e80*/  UMOV UR21, 0x1 ;  /* 0x0000000100157882 */ /* 0x000fe20000000000 */
[----:B------:R-:W-:Y:S01]  /*0e90*/  UMOV UR6, UR23 ;  /* 0x0000001700067c82 */ /* 0x000fe20008000000 */
[----:B------:R-:W-:Y:S07]  /*0ea0*/  @!P0 BRA `(.L_x_10) ;  /* 0x0000000000308947 */ /* 0x000fee0003800000 */
[----:B------:R-:W-:Y:S02]  /*0eb0*/  ULDC UR10, c[0x0][0x64c] ;  /* 0x00019300000a7ab9 */ /* 0x000fe40000000800 */
        /* <DEDUP_REMOVED lines=8> */
[----:B------:R-:W-:-:S07]  /*0f40*/  UIMAD.WIDE.U32.X UR4, UR14, UR5, UR10, UP0 ;  /* 0x000000050e0472a5 */ /* 0x000fce00080e040a */
[----:B------:R-:W-:Y:S01]  /*0f50*/  UMOV UR6, UR4 ;  /* 0x0000000400067c82 */ /* 0x000fe20008000000 */
[----:B------:R-:W-:-:S05]  /*0f60*/  UMOV UR7, UR5 ;  /* 0x0000000500077c82 */ /* 0x000fca0008000000 */
.L_x_10:
[----:B------:R-:W-:Y:S01]  /*0f70*/  USHF.R.U64 UR5, UR6, UR19, UR7 ;  /* 0x0000001306057299 */ /* 0x000fe20008001207 */
[----:B------:R-:W-:Y:S01]  /*0f80*/  IMAD.MOV.U32 R0, RZ, RZ, 0x1 ;  /* 0x00000001ff007424 */ /* 0x000fe200078e00ff */
[----:B------:R-:W-:Y:S02]  /*0f90*/  USHF.L.U32 UR4, UR21, UR18, URZ ;  /* 0x0000001215047299 */ /* 0x000fe4000800063f */
[----:B------:R-:W-:Y:S02]  /*0fa0*/  ULOP3.LUT UR13, UR22, UR13, URZ, 0xc0, !UPT ;  /* 0x0000000d160d7292 */ /* 0x000fe4000f8ec03f */
[----:B------:R-:W-:Y:S02]  /*0fb0*/  UIADD3 UR6, -UR5, URZ, URZ ;  /* 0x0000003f05067290 */ /* 0x000fe4000fffe13f */
[----:B------:R-:W-:Y:S02]  /*0fc0*/  UIMAD UR13, UR4, UR5, UR13 ;  /* 0x00000005040d72a4 */ /* 0x000fe4000f8e020d */
[----:B------:R-:W-:-:S02]  /*0fd0*/  ULOP3.LUT UR15, UR16, UR15, URZ, 0xc0, !UPT ;  /* 0x0000000f100f7292 */ /* 0x000fc4000f8ec03f */
[----:B------:R-:W-:Y:S01]  /*0fe0*/  UIMAD UR4, UR6, UR20, UR23 ;  /* 0x00000014060472a4 */ /* 0x000fe2000f8e0217 */
[----:B------:R-:W-:Y:S01]  /*0ff0*/  ULDC UR5, c[0x0][0x610] ;  /* 0x0001840000057ab9 */ /* 0x000fe20000000800 */
[----:B------:R-:W-:Y:S02]  /*1000*/  UISETP.NE.AND UP0, UPT, UR46, URZ, UPT ;  /* 0x0000003f2e00728c */ /* 0x000fe4000bf05270 */
[----:B------:R-:W-:Y:S02]  /*1010*/  UIMAD UR12, UR13, UR5, UR12 ;  /* 0x000000050d0c72a4 */ /* 0x000fe4000f8e020c */
[----:B------:R-:W-:-:S04]  /*1020*/  UIMAD UR4, UR4, UR17, UR15 ;  /* 0x00000011040472a4 */ /* 0x000fc8000f8e020f */
[----:B------:R-:W-:Y:S02]  /*1030*/  USEL UR42, UR4, UR12, !UP0 ;  /* 0x0000000c042a7287 */ /* 0x000fe4000c000000 */
[----:B------:R-:W-:-:S12]  /*1040*/  USEL UR41, UR12, UR4, !UP0 ;  /* 0x000000040c297287 */ /* 0x000fd8000c000000 */
.L_x_8:
[----:B------:R-:W-:-:S08]  /*1050*/  NOP ;  /* 0x0000000000007918 */ /* 0x000fd00000000000 */
[----:B------:R-:W1:Y:S02]  /*1060*/  USETMAXREG.TRY_ALLOC.CTAPOOL UP0, 0xf0 ;  /* 0x000000f0000079c8 */ /* 0x000e640008000600 */
[----:B-1----:R-:W-:-:S13]  /*1070*/  PLOP3.LUT P0, PT, PT, PT, UP0, 0x80, 0x0 ;  /* 0x000000000000781c */ /* 0x002fda0003f0f008 */
[----:B------:R-:W-:Y:S05]  /*1080*/  @!P0 BRA `(.L_x_8) ;  /* 0xfffffffc00f08947 */ /* 0x000fea000383ffff */
[----:B------:R-:W-:Y:S01]  /*1090*/  ULDC.64 UR4, c[0x0][0x598] ;  /* 0x0001660000047ab9 */ /* 0x000fe20000000a00 */
[----:B------:R-:W-:Y:S01]  /*10a0*/  ULDC.64 UR36, c[0x0][0x208] ;  /* 0x0000820000247ab9 */ /* 0x000fe20000000a00 */
[----:B------:R-:W-:-:S04]  /*10b0*/  ISETP.NE.U32.AND P0, PT, RZ, UR4, PT ;  /* 0x00000004ff007c0c */ /* 0x000fc8000bf05070 */
[----:B------:R-:W-:-:S13]  /*10c0*/  ISETP.NE.AND.EX P0, PT, RZ, UR5, PT, P0 ;  /* 0x00000005ff007c0c */ /* 0x000fda000bf05300 */
[----:B------:R-:W-:Y:S05]  /*10d0*/  @!P0 BRA `(.L_x_11) ;  /* 0x00000000001c8947 */ /* 0x000fea0003800000 */
[----:B------:R-:W1:Y:S02]  /*10e0*/  LDC.64 R2, c[0x0][0x598] ;  /* 0x00016600ff027b82 */ /* 0x000e640000000a00 */
[----:B-1----:R-:W2:Y:S02]  /*10f0*/  LDG.E.64 R2, desc[UR36][R2.64] ;  /* 0x0000002402027981 */ /* 0x002ea4000c1e1b00 */
[----:B--2---:R-:W-:-:S04]  /*1100*/  ISETP.NE.U32.AND P0, PT, R2, RZ, PT ;  /* 0x000000ff0200720c */ /* 0x004fc80003f05070 */
[----:B------:R-:W-:-:S13]  /*1110*/  ISETP.NE.AND.EX P0, PT, R3, RZ, PT, P0 ;  /* 0x000000ff0300720c */ /* 0x000fda0003f05300 */
[----:B------:R-:W-:Y:S05]  /*1120*/  @!P0 BRA `(.L_x_11) ;  /* 0x0000000000088947 */ /* 0x000fea0003800000 */
[----:B------:R1:W5:Y:S01]  /*1130*/  LD.E R2, desc[UR36][R2.64] ;  /* 0x0000002402027980 */ /* 0x000362000c101900 */
[----:B------:R-:W-:Y:S05]  /*1140*/  BRA `(.L_x_12) ;  /* 0x0000000000247947 */ /* 0x000fea0003800000 */
.L_x_11:
[----:B------:R-:W-:Y:S02]  /*1150*/  ULDC.64 UR4, c[0x0][0x588] ;  /* 0x0001620000047ab9 */ /* 0x000fe40000000a00 */
[----:B------:R-:W-:-:S04]  /*1160*/  ISETP.NE.U32.AND P0, PT, RZ, UR4, PT ;  /* 0x00000004ff007c0c */ /* 0x000fc8000bf05070 */
[----:B------:R-:W-:-:S13]  /*1170*/  ISETP.NE.AND.EX P0, PT, RZ, UR5, PT, P0 ;  /* 0x00000005ff007c0c */ /* 0x000fda000bf05300 */
[----:B------:R-:W-:Y:S05]  /*1180*/  @!P0 BRA `(.L_x_13) ;  /* 0x00000000000c8947 */ /* 0x000fea0003800000 */
[----:B------:R-:W1:Y:S02]  /*1190*/  LDC.64 R2, c[0x0][0x588] ;  /* 0x00016200ff027b82 */ /* 0x000e640000000a00 */
[----:B-1----:R2:W5:Y:S01]  /*11a0*/  LDG.E R2, desc[UR36][R2.64] ;  /* 0x0000002402027981 */ /* 0x002562000c1e1900 */
[----:B------:R-:W-:Y:S05]  /*11b0*/  BRA `(.L_x_12) ;  /* 0x0000000000087947 */ /* 0x000fea0003800000 */
.L_x_13:
[----:B------:R-:W-:Y:S02]  /*11c0*/  ULDC UR4, c[0x0][0x580] ;  /* 0x0001600000047ab9 */ /* 0x000fe40000000800 */
[----:B------:R-:W-:-:S07]  /*11d0*/  IMAD.U32 R2, RZ, RZ, UR4 ;  /* 0x00000004ff027e24 */ /* 0x000fce000f8e00ff */
.L_x_12:
[----:B------:R-:W-:Y:S02]  /*11e0*/  ULDC.64 UR4, c[0x0][0x5a0] ;  /* 0x0001680000047ab9 */ /* 0x000fe40000000a00 */
[----:B------:R-:W-:-:S04]  /*11f0*/  ISETP.NE.U32.AND P0, PT, RZ, UR4, PT ;  /* 0x00000004ff007c0c */ /* 0x000fc8000bf05070 */
[----:B------:R-:W-:-:S13]  /*1200*/  ISETP.NE.AND.EX P0, PT, RZ, UR5, PT, P0 ;  /* 0x00000005ff007c0c */ /* 0x000fda000bf05300 */
[----:B------:R-:W-:Y:S05]  /*1210*/  @!P0 BRA `(.L_x_14) ;  /* 0x00000000001c8947 */ /* 0x000fea0003800000 */
[----:B------:R-:W3:Y:S02]  /*1220*/  LDC.64 R4, c[0x0][0x5a0] ;  /* 0x00016800ff047b82 */ /* 0x000ee40000000a00 */
[----:B---3--:R-:W3:Y:S02]  /*1230*/  LDG.E.64 R4, desc[UR36][R4.64] ;  /* 0x0000002404047981 */ /* 0x008ee4000c1e1b00 */
[----:B---3--:R-:W-:-:S04]  /*1240*/  ISETP.NE.U32.AND P0, PT, R4, RZ, PT ;  /* 0x000000ff0400720c */ /* 0x008fc80003f05070 */
[----:B------:R-:W-:-:S13]  /*1250*/  ISETP.NE.AND.EX P0, PT, R5, RZ, PT, P0 ;  /* 0x000000ff0500720c */ /* 0x000fda0003f05300 */
[----:B------:R-:W-:Y:S05]  /*1260*/  @!P0 BRA `(.L_x_14) ;  /* 0x0000000000088947 */ /* 0x000fea0003800000 */
[----:B------:R3:W5:Y:S01]  /*1270*/  LD.E R16, desc[UR36][R4.64] ;  /* 0x0000002404107980 */ /* 0x000762000c101900 */
[----:B------:R-:W-:Y:S05]  /*1280*/  BRA `(.L_x_15) ;  /* 0x0000000000247947 */ /* 0x000fea0003800000 */
.L_x_14:
[----:B------:R-:W-:Y:S02]  /*1290*/  ULDC.64 UR4, c[0x0][0x590] ;  /* 0x0001640000047ab9 */ /* 0x000fe40000000a00 */
[----:B------:R-:W-:-:S04]  /*12a0*/  ISETP.NE.U32.AND P0, PT, RZ, UR4, PT ;  /* 0x00000004ff007c0c */ /* 0x000fc8000bf05070 */
[----:B------:R-:W-:-:S13]  /*12b0*/  ISETP.NE.AND.EX P0, PT, RZ, UR5, PT, P0 ;  /* 0x00000005ff007c0c */ /* 0x000fda000bf05300 */
[----:B------:R-:W-:Y:S05]  /*12c0*/  @!P0 BRA `(.L_x_16) ;  /* 0x00000000000c8947 */ /* 0x000fea0003800000 */
[----:B------:R-:W3:Y:S02]  /*12d0*/  LDC.64 R16, c[0x0][0x590] ;  /* 0x00016400ff107b82 */ /* 0x000ee40000000a00 */
[----:B---3--:R4:W5:Y:S01]  /*12e0*/  LDG.E R16, desc[UR36][R16.64] ;  /* 0x0000002410107981 */ /* 0x008962000c1e1900 */
[----:B------:R-:W-:Y:S05]  /*12f0*/  BRA `(.L_x_15) ;  /* 0x0000000000087947 */ /* 0x000fea0003800000 */
.L_x_16:
[----:B------:R-:W-:Y:S02]  /*1300*/  ULDC UR4, c[0x0][0x584] ;  /* 0x0001610000047ab9 */ /* 0x000fe40000000800 */
[----:B------:R-:W-:-:S07]  /*1310*/  IMAD.U32 R16, RZ, RZ, UR4 ;  /* 0x00000004ff107e24 */ /* 0x000fce000f8e00ff */
.L_x_15:
[----:B------:R-:W-:-:S13]  /*1320*/  LOP3.LUT P0, RZ, R0, 0xff, RZ, 0xc0, !PT ;  /* 0x000000ff00ff7812 */ /* 0x000fda000780c0ff */
[----:B------:R-:W-:Y:S05]  /*1330*/  @!P0 EXIT ;  /* 0x000000000000894d */ /* 0x000fea0003800000 */
[----:B------:R-:W-:Y:S01]  /*1340*/  ULDC UR4, c[0x0][0x28c] ;  /* 0x0000a30000047ab9 */ /* 0x000fe20000000800 */
[----:B------:R-:W-:Y:S01]  /*1350*/  UMOV UR38, URZ ;  /* 0x0000003f00267c82 */ /* 0x000fe20008000000 */
[----:B------:R-:W-:Y:S01]  /*1360*/  UIADD3 UR4, UR4, 0x1f, URZ ;  /* 0x0000001f04047890 */ /* 0x000fe2000fffe03f */
[----:B------:R-:W-:-:S03]  /*1370*/  UMOV UR39, URZ ;  /* 0x0000003f00277c82 */ /* 0x000fc60008000000 */
[----:B------:R-:W-:-:S04]  /*1380*/  USHF.R.S32.HI UR5, URZ, 0x1f, UR4 ;  /* 0x0000001f3f057899 */ /* 0x000fc80008011404 */
[----:B------:R-:W-:-:S04]  /*1390*/  ULEA.HI UR5, UR5, UR4, URZ, 0x5 ;  /* 0x0000000405057291 */ /* 0x000fc8000f8f283f */
[----:B------:R-:W-:-:S12]  /*13a0*/  USHF.R.S32.HI UR44, URZ, 0x5, UR5 ;  /* 0x000000053f2c7899 */ /* 0x000fd80008011405 */
.L_x_1056:
[----:B------:R-:W0:Y:S01]  /*13b0*/  S2R R0, SR_TID.X ;  /* 0x0000000000007919 */ /* 0x000e220000002100 */
[----:B------:R-:W1:Y:S01]  /*13c0*/  S2UR UR6, SR_CgaCtaId ;  /* 0x00000000000679c3 */ /* 0x000e620000008800 */
[----:B------:R-:W-:Y:S02]  /*13d0*/  UMOV UR45, 0x400 ;  /* 0x00000400002d7882 */ /* 0x000fe40000000000 */
[----:B-1----:R-:W-:Y:S01]  /*13e0*/  ULEA UR45, UR6, UR45, 0x18 ;  /* 0x0000002d062d7291 */ /* 0x002fe2000f8ec03f */
[----:B0-----:R-:W-:-:S04]  /*13f0*/  LOP3.LUT R0, R0, 0x80, RZ, 0xc0, !PT ;  /* 0x0000008000007812 */ /* 0x001fc800078ec0ff */
[----:B------:R-:W-:-:S06]  /*1400*/  SHF.R.U32.HI R0, RZ, 0x7, R0 ;  /* 0x00000007ff007819 */ /* 0x000fcc0000011600 */
[----:B------:R-:W0:Y:S02]  /*1410*/  SHFL.IDX PT, R0, R0, RZ, 0x1f ;  /* 0x00001fff00007589 */ /* 0x000e2400000e0000 */
[----:B0-----:R-:W-:-:S13]  /*1420*/  R2UR UR4, R0 ;  /* 0x00000000000472ca */ /* 0x001fda00000e0000 */
[----:B------:R-:W-:-:S04]  /*1430*/  ULEA.HI UR5, UR4, UR4, URZ, 0x1 ;  /* 0x0000000404057291 */ /* 0x000fc8000f8f083f */
[----:B------:R-:W-:-:S04]  /*1440*/  ULOP3.LUT UR5, UR5, 0xffffe, URZ, 0xc0, !UPT ;  /* 0x000ffffe05057892 */ /* 0x000fc8000f8ec03f */
[----:B------:R-:W-:-:S03]  /*1450*/  UIADD3 UR5, UR4, -UR5, URZ ;  /* 0x8000000504057290 */ /* 0x000fc6000fffe03f */
[----:B------:R-:W-:Y:S01]  /*1460*/  ULDC UR4, c[0x0][0x28c] ;  /* 0x0000a30000047ab9 */ /* 0x000fe20000000800 */
[----:B------:R-:W-:Y:S01]  /*1470*/  ULEA UR5, UR5, UR45, 0xc ;  /* 0x0000002d05057291 */ /* 0x000fe2000f8e603f */
[----:B------:R-:W-:-:S03]  /*1480*/  ISETP.LT.AND P0, PT, RZ, UR4, PT ;  /* 0x00000004ff007c0c */ /* 0x000fc6000bf01270 */
[----:B------:R-:W-:-:S04]  /*1490*/  UIADD3 UR5, UR5, 0x100, URZ ;  /* 0x0000010005057890 */ /* 0x000fc8000fffe03f */
[----:B------:R-:W-:-:S04]  /*14a0*/  USHF.R.U32.HI UR5, URZ, 0x4, UR5 ;  /* 0x000000043f057899 */ /* 0x000fc80008011605 */
[----:B------:R-:W-:Y:S02]  /*14b0*/  ULOP3.LUT UR47, UR5, 0x3fff, URZ, 0xc0, !UPT ;  /* 0x00003fff052f7892 */ /* 0x000fe4000f8ec03f */
[----:B---345:R-:W-:Y:S10]  /*14c0*/  @P0 BRA `(.L_x_17) ;  /* 0x0000000000400947 */ /* 0x038ff40003800000 */
[----:B------:R-:W-:Y:S01]  /*14d0*/  MOV R0, 0x0 ;  /* 0x0000000000007802 */ /* 0x000fe20000000f00 */
[----:B------:R-:W-:Y:S01]  /*14e0*/  ULDC.64 UR4, c[0x4][0x68] ;  /* 0x01001a0000047ab9 */ /* 0x000fe20000000a00 */
[----:B------:R-:W-:Y:S01]  /*14f0*/  ULDC.64 UR6, c[0x4][0x8] ;  /* 0x0100020000067ab9 */ /* 0x000fe20000000a00 */
[----:B---3--:R-:W-:Y:S01]  /*1500*/  IMAD.U32 R4, RZ, RZ, UR4 ;  /* 0x00000004ff047e24 */ /* 0x008fe2000f8e00ff */
[----:B------:R0:W1:Y:S01]  /*1510*/  LDC.64 R14, c[0x4][R0] ;  /* 0x01000000000e7b82 */ /* 0x0000620000000a00 */
[----:B------:R-:W-:Y:S01]  /*1520*/  IMAD.U32 R5, RZ, RZ, UR5 ;  /* 0x00000005ff057e24 */ /* 0x000fe2000f8e00ff */
[----:B------:R-:W-:Y:S01]  /*1530*/  ULDC.64 UR4, c[0x4][0x70] ;  /* 0x01001c0000047ab9 */ /* 0x000fe20000000a00 */
[----:B------:R-:W-:Y:S02]  /*1540*/  IMAD.U32 R10, RZ, RZ, UR6 ;  /* 0x00000006ff0a7e24 */ /* 0x000fe4000f8e00ff */
[----:B------:R-:W-:Y:S02]  /*1550*/  IMAD.U32 R6, RZ, RZ, UR4 ;  /* 0x00000004ff067e24 */ /* 0x000fe4000f8e00ff */
[----:B------:R-:W-:-:S02]  /*1560*/  IMAD.U32 R7, RZ, RZ, UR5 ;  /* 0x00000005ff077e24 */ /* 0x000fc4000f8e00ff */
[----:B------:R-:W-:Y:S02]  /*1570*/  IMAD.U32 R11, RZ, RZ, UR7 ;  /* 0x00000007ff0b7e24 */ /* 0x000fe4000f8e00ff */
[----:B------:R-:W-:Y:S02]  /*1580*/  IMAD.MOV.U32 R8, RZ, RZ, 0x1e1 ;  /* 0x000001e1ff087424 */ /* 0x000fe400078e00ff */
[----:B------:R-:W-:Y:S02]  /*1590*/  IMAD.MOV.U32 R12, RZ, RZ, 0x1 ;  /* 0x00000001ff0c7424 */ /* 0x000fe400078e00ff */
[----:B0-----:R-:W-:-:S07]  /*15a0*/  IMAD.MOV.U32 R13, RZ, RZ, RZ ;  /* 0x000000ffff0d7224 */ /* 0x001fce00078e00ff */
[----:B------:R-:W-:-:S07]  /*15b0*/  LEPC R20, `(.L_x_17) ;  /* 0x000000001014794e */ /* 0x000fce0000000000 */
[----:B-12-45:R-:W-:Y:S05]  /*15c0*/  CALL.ABS.NOINC R14 ;  /* 0x000000000e007343 */ /* 0x036fea0003c00000 */
.L_x_17:
[----:B------:R-:W-:-:S06]  /*15d0*/  ULOP3.LUT UR4, UR40, 0x1, URZ, 0xfc, !UPT ;  /* 0x0000000128047892 */ /* 0x000fcc000f8efc3f */
[----:B------:R-:W-:-:S05]  /*15e0*/  IMAD.U32 R0, RZ, RZ, UR4 ;  /* 0x00000004ff007e24 */ /* 0x000fca000f8e00ff */
[----:B------:R-:W-:-:S13]  /*15f0*/  ISETP.NE.AND P0, PT, R0, 0x3, PT ;  /* 0x000000030000780c */ /* 0x000fda0003f05270 */
[----:B------:R-:W-:Y:S05]  /*1600*/  @!P0 BRA `(.L_x_18) ;  /* 0x0000000000048947 */ /* 0x000fea0003800000 */
[----:B------:R-:W-:Y:S01]  /*1610*/  BPT.TRAP 0x1 ;  /* 0x000000040000795c */ /* 0x000fe20000300000 */
.L_x_18:
[----:B--2---:R-:W-:Y:S02]  /*1620*/  IMAD.U32 R3, RZ, RZ, UR39 ;  /* 0x00000027ff037e24 */ /* 0x004fe4000f8e00ff */
[----:B------:R-:W-:-:S03]  /*1630*/  IMAD.U32 R0, RZ, RZ, UR38 ;  /* 0x00000026ff007e24 */ /* 0x000fc6000f8e00ff */
[----:B------:R-:W-:Y:S02]  /*1640*/  LEA R3, R3, UR45, 0x3 ;  /* 0x0000002d03037c11 */ /* 0x000fe4000f8e18ff */
[----:B------:R-:W-:-:S04]  /*1650*/  SHF.L.U32 R0, R0, 0x1f, RZ ;  /* 0x0000001f00007819 */ /* 0x000fc800000006ff */
[----:B------:R0:W1:Y:S01]  /*1660*/  SYNCS.PHASECHK.TRANS64.TRYWAIT P1, [R3+URZ], R0 ;  /* 0x00000000030075a7 */ /* 0x000062000802017f */
[----:B------:R-:W-:Y:S05]  /*1670*/  @!P0 BRA `(.L_x_19) ;  /* 0x0000000000048947 */ /* 0x000fea0003800000 */
[----:B------:R-:W-:Y:S01]  /*1680*/  BPT.TRAP 0x1 ;  /* 0x000000040000795c */ /* 0x000fe20000300000 */
.L_x_19:
[----:B-1----:R-:W-:Y:S05]  /*1690*/  @P1 BRA `(.L_x_20) ;  /* 0x0000000000081947 */ /* 0x002fea0003800000 */
[----:B------:R-:W1:Y:S02]  /*16a0*/  SYNCS.PHASECHK.TRANS64.TRYWAIT P1, [R3+URZ], R0 ;  /* 0x00000000030075a7 */ /* 0x000e64000802017f */
[----:B-1----:R-:W-:Y:S05]  /*16b0*/  @!P1 BRA `(.L_x_21) ;  /* 0x0000031800a49947 */ /* 0x002fea0003800000 */
.L_x_20:
[----:B------:R-:W-:-:S04]  /*16c0*/  UISETP.LT.AND UP0, UPT, UR44, 0x1, UPT ;  /* 0x000000012c00788c */ /* 0x000fc8000bf01270 */
[----:B------:R-:W-:-:S06]  /*16d0*/  USEL UR4, UR44, 0x1, UP0 ;  /* 0x000000012c047887 */ /* 0x000fcc0008000000 */
[----:B---3--:R-:W-:Y:S01]  /*16e0*/  IMAD.U32 R5, RZ, RZ, UR4 ;  /* 0x00000004ff057e24 */ /* 0x008fe2000f8e00ff */
[----:B------:R-:W-:Y:S05]  /*16f0*/  WARPSYNC.ALL ;  /* 0x0000000000007948 */ /* 0x000fea0003800000 */
[----:B------:R-:W-:-:S04]  /*1700*/  IADD3 R5, -R5, UR44, RZ ;  /* 0x0000002c05057c10 */ /* 0x000fc8000fffe1ff */
[----:B------:R-:W-:Y:S01]  /*1710*/  ISETP.GE.AND P1, PT, R5, 0x1, PT ;  /* 0x000000010500780c */ /* 0x000fe20003f26270 */
[----:B------:R-:W-:Y:S01]  /*1720*/  UIADD3 UR4, UR45, 0x10100, URZ ;  /* 0x000101002d047890 */ /* 0x000fe2000fffe03f */
[----:B------:R-:W-:Y:S01]  /*1730*/  WARPGROUP.ARRIVE ;  /* 0x00000000000079c5 */ /* 0x000fe20000000000 */
[----:B------:R-:W-:Y:S01]  /*1740*/  ULOP3.LUT UR8, UR47, 0x10000, URZ, 0xfc, !UPT ;  /* 0x000100002f087892 */ /* 0x000fe2000f8efc3f */
[----:B------:R-:W-:Y:S01]  /*1750*/  STL [R1+0xcd8], R162 ;  /* 0x000cd8a201007387 */ /* 0x000fe20000100800 */
[----:B------:R-:W-:Y:S02]  /*1760*/  USHF.R.U32.HI UR4, URZ, 0x4, UR4 ;  /* 0x000000043f047899 */ /* 0x000fe40008011604 */
[----:B------:R-:W-:Y:S01]  /*1770*/  ULEA UR10, UR39, UR8, 0xa ;  /* 0x00000008270a7291 */ /* 0x000fe2000f8e503f */
[----:B------:R2:W-:Y:S01]  /*1780*/  STL [R1+0x6d0], R19 ;  /* 0x0006d01301007387 */ /* 0x0005e20000100800 */
[----:B------:R-:W-:Y:S01]  /*1790*/  ULOP3.LUT UR4, UR4, 0x3fff, URZ, 0xc0, !UPT ;  /* 0x00003fff04047892 */ /* 0x000fe2000f8ec03f */
[----:B------:R-:W-:Y:S01]  /*17a0*/  UMOV UR5, 0x80000020 ;  /* 0x8000002000057882 */ /* 0x000fe20000000000 */
[----:B------:R-:W-:-:S02]  /*17b0*/  UMOV UR7, 0x80000020 ;  /* 0x8000002000077882 */ /* 0x000fc40000000000 */
[----:B------:R-:W-:Y:S01]  /*17c0*/  ULOP3.LUT UR9, UR4, 0x10000, URZ, 0xfc, !UPT ;  /* 0x0001000004097892 */ /* 0x000fe2000f8efc3f */
[----:B------:R3:W-:Y:S01]  /*17d0*/  STL [R1+0x6cc], R18 ;  /* 0x0006cc1201007387 */ /* 0x0007e20000100800 */
[----:B------:R-:W-:Y:S01]  /*17e0*/  UMOV UR13, UR5 ;  /* 0x00000005000d7c82 */ /* 0x000fe20008000000 */
[----:B------:R-:W-:Y:S01]  /*17f0*/  UMOV UR4, UR10 ;  /* 0x0000000a00047c82 */ /* 0x000fe20008000000 */
[----:B------:R-:W-:Y:S01]  /*1800*/  ULEA UR11, UR39, UR9, 0xb ;  /* 0x00000009270b7291 */ /* 0x000fe2000f8e583f */
[----:B------:R4:W-:Y:S01]  /*1810*/  STL [R1+0x6c8], R17 ;  /* 0x0006c81101007387 */ /* 0x0009e20000100800 */
[----:B------:R-:W-:Y:S01]  /*1820*/  UMOV UR12, UR4 ;  /* 0x00000004000c7c82 */ /* 0x000fe20008000000 */
[----:B------:R-:W-:Y:S01]  /*1830*/  UMOV UR15, 0x80000020 ;  /* 0x80000020000f7882 */ /* 0x000fe20000000000 */
[----:B------:R-:W-:Y:S01]  /*1840*/  UIADD3 UR14, UR11, 0x400, URZ ;  /* 0x000004000b0e7890 */ /* 0x000fe2000fffe03f */
[----:B-----5:R0:W-:Y:S02]  /*1850*/  STL [R1+0x6c4], R16 ;  /* 0x0006c41001007387 */ /* 0x0201e40000100800 */
[----:B------:R-:W-:-:S02]  /*1860*/  UMOV UR6, UR11 ;  /* 0x0000000b00067c82 */ /* 0x000fc40008000000 */
[----:B------:R-:W-:Y:S01]  /*1870*/  HGMMA.64x256x16.F32 R24, gdesc[UR4], RZ, !UPT, gsb0 ;  /* 0x03e00000041879f0 */ /* 0x000fe2000c0008ff */
[----:B------:R1:W-:Y:S04]  /*1880*/  STL [R1+0x6c0], R5 ;  /* 0x0006c00501007387 */ /* 0x0003e80000100800 */
[----:B------:R1:W-:Y:S01]  /*1890*/  STL [R1+0x6bc], R2 ;  /* 0x0006bc0201007387 */ /* 0x0003e20000100800 */
[----:B------:R-:W-:-:S03]  /*18a0*/  WARPGROUP.DEPBAR.LE gsb0, 0x0 ;  /* 0x00008000000079c5 */ /* 0x000fc60000010000 */
[----:B------:R-:W-:Y:S01]  /*18b0*/  STL.64 [R1+0x400], R24 ;  /* 0x0004001801007387 */ /* 0x000fe20000100a00 */
[----:B------:R-:W-:Y:S02]  /*18c0*/  IMAD.MOV.U32 R235, RZ, RZ, R46 ;  /* 0x000000ffffeb7224 */ /* 0x000fe400078e002e */
[----:B------:R-:W-:Y:S01]  /*18d0*/  IMAD.MOV.U32 R234, RZ, RZ, R47 ;  /* 0x000000ffffea7224 */ /* 0x000fe200078e002f */
[----:B------:R-:W-:Y:S01]  /*18e0*/  STL.64 [R1+0x408], R26 ;  /* 0x0004081a01007387 */ /* 0x000fe20000100a00 */
[----:B------:R-:W-:Y:S02]  /*18f0*/  IMAD.MOV.U32 R233, RZ, RZ, R48 ;  /* 0x000000ffffe97224 */ /* 0x000fe400078e0030 */
[----:B------:R-:W-:Y:S01]  /*1900*/  IMAD.MOV.U32 R232, RZ, RZ, R49 ;  /* 0x000000ffffe87224 */ /* 0x000fe200078e0031 */
[----:B------:R-:W-:Y:S01]  /*1910*/  STL.64 [R1+0x410], R28 ;  /* 0x0004101c01007387 */ /* 0x000fe20000100a00 */
[----:B------:R-:W-:Y:S02]  /*1920*/  IMAD.MOV.U32 R231, RZ, RZ, R50 ;  /* 0x000000ffffe77224 */ /* 0x000fe400078e0032 */
[----:B------:R-:W-:Y:S01]  /*1930*/  IMAD.MOV.U32 R230, RZ, RZ, R51 ;  /* 0x000000ffffe67224 */ /* 0x000fe200078e0033 */
[----:B------:R-:W-:Y:S01]  /*1940*/  STL.64 [R1+0x418], R30 ;  /* 0x0004181e01007387 */ /* 0x000fe20000100a00 */
[----:B------:R-:W-:-:S02]  /*1950*/  IMAD.MOV.U32 R229, RZ, RZ, R52 ;  /* 0x000000ffffe57224 */ /* 0x000fc400078e0034 */
        /* <DEDUP_REMOVED lines=19> */
[----:B------:R1:W-:Y:S01]  /*1a90*/  STL.64 [R1+0x450], R44 ;  /* 0x0004502c01007387 */ /* 0x0003e20000100a00 */
[----:B------:R-:W-:Y:S02]  /*1aa0*/  IMAD.MOV.U32 R215, RZ, RZ, R66 ;  /* 0x000000ffffd77224 */ /* 0x000fe400078e0042 */
[----:B------:R-:W-:Y:S02]  /*1ab0*/  IMAD.MOV.U32 R214, RZ, RZ, R67 ;  /* 0x000000ffffd67224 */ /* 0x000fe400078e0043 */
[----:B------:R-:W-:Y:S02]  /*1ac0*/  IMAD.MOV.U32 R213, RZ, RZ, R68 ;  /* 0x000000ffffd57224 */ /* 0x000fe400078e0044 */
[----:B------:R-:W-:Y:S02]  /*1ad0*/  IMAD.MOV.U32 R212, RZ, RZ, R69 ;  /* 0x000000ffffd47224 */ /* 0x000fe400078e0045 */
[----:B------:R-:W-:-:S02]  /*1ae0*/  IMAD.MOV.U32 R211, RZ, RZ, R70 ;  /* 0x000000ffffd37224 */ /* 0x000fc400078e0046 */
[----:B------:R-:W-:Y:S02]  /*1af0*/  IMAD.MOV.U32 R210, RZ, RZ, R71 ;  /* 0x000000ffffd27224 */ /* 0x000fe400078e0047 */
        /* <DEDUP_REMOVED lines=61> */
[----:B--2---:R-:W-:Y:S02]  /*1ed0*/  IMAD.MOV.U32 R19, RZ, RZ, R133 ;  /* 0x000000ffff137224 */ /* 0x004fe400078e0085 */
[----:B---3--:R-:W-:Y:S02]  /*1ee0*/  IMAD.MOV.U32 R18, RZ, RZ, R134 ;  /* 0x000000ffff127224 */ /* 0x008fe400078e0086 */
[----:B----4-:R-:W-:Y:S02]  /*1ef0*/  IMAD.MOV.U32 R17, RZ, RZ, R135 ;  /* 0x000000ffff117224 */ /* 0x010fe400078e0087 */
[----:B0-----:R-:W-:-:S02]  /*1f00*/  IMAD.MOV.U32 R16, RZ, RZ, R136 ;  /* 0x000000ffff107224 */ /* 0x001fc400078e0088 */
        /* <DEDUP_REMOVED lines=10> */
[----:B-1----:R-:W-:Y:S02]  /*1fb0*/  IMAD.MOV.U32 R5, RZ, RZ, R147 ;  /* 0x000000ffff057224 */ /* 0x002fe400078e0093 */
[----:B------:R-:W-:-:S02]  /*1fc0*/  IMAD.MOV.U32 R4, RZ, RZ, R148 ;  /* 0x000000ffff047224 */ /* 0x000fc400078e0094 */
[----:B------:R-:W-:Y:S02]  /*1fd0*/  IMAD.MOV.U32 R3, RZ, RZ, R149 ;  /* 0x000000ffff037224 */ /* 0x000fe400078e0095 */
[----:B------:R-:W-:Y:S02]  /*1fe0*/  IMAD.MOV.U32 R2, RZ, RZ, R150 ;  /* 0x000000ffff027224 */ /* 0x000fe400078e0096 */
[----:B------:R-:W-:Y:S02]  /*1ff0*/  IMAD.MOV.U32 R0, RZ, RZ, R151 ;  /* 0x000000ffff007224 */ /* 0x000fe400078e0097 */
[----:B------:R-:W-:-:S06]  /*2000*/  WARPGROUP.ARRIVE ;  /* 0x00000000000079c5 */ /* 0x000fcc0000000000 */
[----:B------:R-:W-:Y:S01]  /*2010*/  HGMMA.64x256x16.F32 R24, gdesc[UR12], RZ, !UPT, gsb0 ;  /* 0x03e000000c1879f0 */ /* 0x000fe2000c0008ff */
[----:B------:R-:W-:Y:S01]  /*2020*/  UIADD3 UR12, UR10, 0x200, URZ ;  /* 0x000002000a0c7890 */ /* 0x000fe2000fffe03f */
[----:B------:R-:W-:Y:S01]  /*2030*/  UMOV UR13, 0x80000020 ;  /* 0x80000020000d7882 */ /* 0x000fe20000000000 */
[----:B------:R-:W-:Y:S02]  /*2040*/  WARPGROUP.DEPBAR.LE gsb0, 0x0 ;  /* 0x00008000000079c5 */ /* 0x000fe40000010000 */
[----:B------:R-:W-:Y:S01]  /*2050*/  STL.64 [R1], R24 ;  /* 0x0000001801007387 */ /* 0x000fe20000100a00 */
[----:B------:R-:W-:-:S03]  /*2060*/  IMAD.MOV.U32 R162, RZ, RZ, R151 ;  /* 0x000000ffffa27224 */ /* 0x000fc600078e0097 */
[----:B------:R-:W-:Y:S04]  /*2070*/  STL.64 [R1+0x8], R26 ;  /* 0x0000081a01007387 */ /* 0x000fe80000100a00 */
        /* <DEDUP_REMOVED lines=61> */
[----:B------:R0:W-:Y:S02]  /*2450*/  STL [R1+0x1f8], R150 ;  /* 0x0001f89601007387 */ /* 0x0001e40000100800 */
[----:B0-----:R-:W-:-:S06]  /*2460*/  WARPGROUP.ARRIVE ;  /* 0x00000000000079c5 */ /* 0x001fcc0000000000 */
[----:B------:R-:W-:Y:S03]  /*2470*/  HGMMA.64x256x16.F32 R24, gdesc[UR12], RZ, !UPT, gsb0 ;  /* 0x03e000000c1879f0 */ /* 0x000fe6000c0008ff */
[----:B------:R-:W-:Y:S02]  /*2480*/  WARPGROUP.DEPBAR.LE gsb0, 0x0 ;  /* 0x00008000000079c5 */ /* 0x000fe40000010000 */
        /* <DEDUP_REMOVED lines=63> */
[----:B------:R0:W-:Y:S04]  /*2880*/  STL.64 [R1+0x6d8], R24 ;  /* 0x0006d81801007387 */ /* 0x0001e80000100a00 */
[----:B0-----:R-:W2:Y:S04]  /*2890*/  LDL.LU R24, [R1] ;  /* 0x0000000001187983 */ /* 0x001ea80000300800 */
[----:B------:R-:W2:Y:S04]  /*28a0*/  LDL.LU R25, [R1+0x4] ;  /* 0x0000040001197983 */ /* 0x000ea80000300800 */
[----:B------:R-:W3:Y:S04]  /*28b0*/  LDL.LU R26, [R1+0x8] ;  /* 0x00000800011a7983 */ /* 0x000ee80000300800 */
[----:B------:R-:W3:Y:S04]  /*28c0*/  LDL.LU R27, [R1+0xc] ;  /* 0x00000c00011b7983 */ /* 0x000ee80000300800 */
[----:B------:R-:W4:Y:S04]  /*28d0*/  LDL.LU R28, [R1+0x10] ;  /* 0x00001000011c7983 */ /* 0x000f280000300800 */
[----:B------:R-:W4:Y:S04]  /*28e0*/  LDL.LU R29, [R1+0x14] ;  /* 0x00001400011d7983 */ /* 0x000f280000300800 */
[----:B------:R-:W2:Y:S04]  /*28f0*/  LDL.LU R30, [R1+0x18] ;  /* 0x00001800011e7983 */ /* 0x000ea80000300800 */
        /* <DEDUP_REMOVED lines=119> */
[----:B------:R-:W2:Y:S01]  /*3070*/  LDL.LU R150, [R1+0x1f8] ;  /* 0x0001f80001967983 */ /* 0x000ea20000300800 */
[----:B------:R-:W-:-:S03]  /*3080*/  IMAD.MOV.U32 R151, RZ, RZ, R162 ;  /* 0x000000ffff977224 */ /* 0x000fc600078e00a2 */
[----:B------:R-:W3:Y:S04]  /*3090*/  LDL.LU R162, [R1+0xcd8] ;  /* 0x000cd80001a27983 */ /* 0x000ee80000300800 */
[----:B--2---:R-:W-:Y:S04]  /*30a0*/  STL.64 [R1+0xad0], R150 ;  /* 0x000ad09601007387 */ /* 0x004fe80000100a00 */
[----:B----4-:R-:W-:Y:S04]  /*30b0*/  STL.64 [R1+0xac8], R148 ;  /* 0x000ac89401007387 */ /* 0x010fe80000100a00 */
[----:B---3--:R-:W-:Y:S04]  /*30c0*/  STL.64 [R1+0xac0], R146 ;  /* 0x000ac09201007387 */ /* 0x008fe80000100a00 */
        /* <DEDUP_REMOVED lines=61> */
[----:B0-----:R-:W2:Y:S04]  /*34a0*/  LDL.LU R24, [R1+0x400] ;  /* 0x0004000001187983 */ /* 0x001ea80000300800 */
        /* <DEDUP_REMOVED lines=20> */
[----:B------:R-:W3:Y:S01]  /*35f0*/  LDL.LU R45, [R1+0x454] ;  /* 0x00045400012d7983 */ /* 0x000ee20000300800 */
[----:B------:R-:W-:Y:S01]  /*3600*/  IMAD.MOV.U32 R150, RZ, RZ, R2 ;  /* 0x000000ffff967224 */ /* 0x000fe200078e0002 */
[----:B------:R-:W-:Y:S01]  /*3610*/  UMOV UR14, UR6 ;  /* 0x00000006000e7c82 */ /* 0x000fe20008000000 */
[----:B------:R-:W-:Y:S01]  /*3620*/  IMAD.MOV.U32 R151, RZ, RZ, R0 ;  /* 0x000000ffff977224 */ /* 0x000fe200078e0000 */
[----:B------:R-:W-:Y:S01]  /*3630*/  UMOV UR15, UR7 ;  /* 0x00000007000f7c82 */ /* 0x000fe20008000000 */
        /* <DEDUP_REMOVED lines=155> */
[----:B------:R-:W-:Y:S04]  /*3ff0*/  STL.64 [R1+0xb38], R48 ;  /* 0x000b383001007387 */ /* 0x000fe80000100a00 */
[----:B------:R-:W-:Y:S04]  /*4000*/  STL.64 [R1+0xb30], R46 ;  /* 0x000b302e01007387 */ /* 0x000fe80000100a00 */
[----:B---3--:R-:W-:Y:S04]  /*4010*/  STL.64 [R1+0xb28], R44 ;  /* 0x000b282c01007387 */ /* 0x008fe80000100a00 */
[----:B--2---:R-:W-:Y:S04]  /*4020*/  STL.64 [R1+0xb20], R42 ;  /* 0x000b202a01007387 */ /* 0x004fe80000100a00 */
[----:B----4-:R-:W-:Y:S04]  /*4030*/  STL.64 [R1+0xb18], R40 ;  /* 0x000b182801007387 */ /* 0x010fe80000100a00 */
[----:B------:R-:W-:Y:S04]  /*4040*/  STL.64 [R1+0xb10], R38 ;  /* 0x000b102601007387 */ /* 0x000fe80000100a00 */
[----:B------:R-:W-:Y:S04]  /*4050*/  STL.64 [R1+0xb08], R36 ;  /* 0x000b082401007387 */ /* 0x000fe80000100a00 */
[----:B------:R-:W-:Y:S04]  /*4060*/  STL.64 [R1+0xb00], R34 ;  /* 0x000b002201007387 */ /* 0x000fe80000100a00 */
[----:B------:R-:W-:Y:S04]  /*4070*/  STL.64 [R1+0xaf8], R32 ;  /* 0x000af82001007387 */ /* 0x000fe80000100a00 */
[----:B------:R-:W-:Y:S04]  /*4080*/  STL.64 [R1+0xaf0], R30 ;  /* 0x000af01e01007387 */ /* 0x000fe80000100a00 */
[----:B------:R-:W-:Y:S04]  /*4090*/  STL.64 [R1+0xae8], R28 ;  /* 0x000ae81c01007387 */ /* 0x000fe80000100a00 */
[----:B------:R-:W-:Y:S04]  /*40a0*/  STL.64 [R1+0xae0], R26 ;  /* 0x000ae01a01007387 */ /* 0x000fe80000100a00 */
[----:B------:R0:W-:Y:S02]  /*40b0*/  STL.64 [R1+0xad8], R24 ;  /* 0x000ad81801007387 */ /* 0x0001e40000100a00 */
[----:B0-----:R-:W-:-:S06]  /*40c0*/  WARPGROUP.ARRIVE ;  /* 0x00000000000079c5 */ /* 0x001fcc0000000000 */
[----:B------:R-:W-:Y:S03]  /*40d0*/  HGMMA.64x256x16.F32 R24, gdesc[UR12], RZ, !UPT, gsb0 ;  /* 0x03e000000c1879f0 */ /* 0x000fe6000c0008ff */
[----:B------:R-:W-:Y:S02]  /*40e0*/  WARPGROUP.DEPBAR.LE gsb0, 0x0 ;  /* 0x00008000000079c5 */ /* 0x000fe40000010000 */
        /* <DEDUP_REMOVED lines=30> */
[----:B------:R0:W-:Y:S01]  /*42d0*/  STL.64 [R1+0x250], R44 ;  /* 0x0002502c01007387 */ /* 0x0001e20000100a00 */
[----:B------:R-:W-:-:S02]  /*42e0*/  IMAD.MOV.U32 R214, RZ, RZ, R130 ;  /* 0x000000ffffd67224 */ /* 0x000fc400078e0082 */
[----:B------:R-:W-:Y:S01]  /*42f0*/  IMAD.MOV.U32 R215, RZ, RZ, R131 ;  /* 0x000000ffffd77224 */ /* 0x000fe200078e0083 */
[----:B------:R-:W2:Y:S01]  /*4300*/  LDL.LU.64 R150, [R1+0xcd0] ;  /* 0x000cd00001967983 */ /* 0x000ea20000300a00 */
[----:B------:R-:W-:Y:S02]  /*4310*/  IMAD.MOV.U32 R212, RZ, RZ, R128 ;  /* 0x000000ffffd47224 */ /* 0x000fe400078e0080 */
[----:B------:R-:W-:Y:S01]  /*4320*/  IMAD.MOV.U32 R213, RZ, RZ, R129 ;  /* 0x000000ffffd57224 */ /* 0x000fe200078e0081 */
[----:B------:R-:W2:Y:S01]  /*4330*/  LDL.LU.64 R148, [R1+0xcc8] ;  /* 0x000cc80001947983 */ /* 0x000ea20000300a00 */
[----:B------:R-:W-:Y:S02]  /*4340*/  IMAD.MOV.U32 R210, RZ, RZ, R126 ;  /* 0x000000ffffd27224 */ /* 0x000fe400078e007e */
[----:B------:R-:W-:Y:S01]  /*4350*/  IMAD.MOV.U32 R211, RZ, RZ, R127 ;  /* 0x000000ffffd37224 */ /* 0x000fe200078e007f */
[----:B------:R-:W2:Y:S01]  /*4360*/  LDL.LU.64 R146, [R1+0xcc0] ;  /* 0x000cc00001927983 */ /* 0x000ea20000300a00 */
        /* <DEDUP_REMOVED lines=119> */
[----:B------:R-:W2:Y:S04]  /*4ae0*/  LDL.LU.64 R66, [R1+0xb80] ;  /* 0x000b800001427983 */ /* 0x000ea80000300a00 */
        /* <DEDUP_REMOVED lines=10> */
[----:B0-----:R-:W2:Y:S04]  /*4b90*/  LDL.LU.64 R44, [R1+0xb28] ;  /* 0x000b2800012c7983 */ /* 0x001ea80000300a00 */
        /* <DEDUP_REMOVED lines=9> */
[----:B------:R-:W2:Y:S01]  /*4c30*/  LDL.LU.64 R24, [R1+0xad8] ;  /* 0x000ad80001187983 */ /* 0x000ea20000300a00 */
[----:B------:R-:W-:-:S02]  /*4c40*/  UIADD3 UR4, UR10, 0x2, URZ ;  /* 0x000000020a047890 */ /* 0x000fc4000fffe03f */
[----:B------:R-:W-:Y:S01]  /*4c50*/  UIADD3 UR6, UR11, 0x2, URZ ;  /* 0x000000020b067890 */ /* 0x000fe2000fffe03f */
[----:B------:R-:W-:Y:S01]  /*4c60*/  UMOV UR5, 0x80000020 ;  /* 0x8000002000057882 */ /* 0x000fe20000000000 */
[----:B------:R-:W-:Y:S01]  /*4c70*/  UMOV UR7, 0x80000020 ;  /* 0x8000002000077882 */ /* 0x000fe20000000000 */
[----:B--2---:R-:W-:-:S06]  /*4c80*/  WARPGROUP.ARRIVE ;  /* 0x00000000000079c5 */ /* 0x004fcc0000000000 */
[----:B------:R-:W-:Y:S03]  /*4c90*/  HGMMA.64x256x16.F32 R24, gdesc[UR4], R24, gsb0 ;  /* 0x03e00000041879f0 */ /* 0x000fe60008000818 */
        /* <DEDUP_REMOVED lines=129> */
[----:B------:R-:W-:Y:S01]  /*54b0*/  UIADD3 UR14, UR11, 0x402, URZ ;  /* 0x000004020b0e7890 */ /* 0x000fe2000fffe03f */
[----:B------:R-:W-:Y:S01]  /*54c0*/  UMOV UR12, UR4 ;  /* 0x00000004000c7c82 */ /* 0x000fe20008000000 */
[----:B------:R-:W-:Y:S01]  /*54d0*/  UMOV UR13, UR5 ;  /* 0x00000005000d7c82 */ /* 0x000fe20008000000 */
[----:B------:R-:W-:Y:S01]  /*54e0*/  UMOV UR15, 0x80000020 ;  /* 0x80000020000f7882 */ /* 0x000fe20000000000 */
[----:B--2---:R-:W-:-:S06]  /*54f0*/  WARPGROUP.ARRIVE ;  /* 0x00000000000079c5 */ /* 0x004fcc0000000000 */
[----:B------:R-:W-:Y:S03]  /*5500*/  HGMMA.64x256x16.F32 R24, gdesc[UR12], R24, gsb0 ;  /* 0x03e000000c1879f0 */ /* 0x000fe60008000818 */
[----:B------:R-:W-:Y:S02]  /*5510*/  WARPGROUP.DEPBAR.LE gsb0, 0x0 ;  /* 0x00008000000079c5 */ /* 0x000fe40000010000 */
[----:B------:R-:W-:Y:S04]  /*5520*/  STL.64 [R1], R24 ;  /* 0x0000001801007387 */ /* 0x000fe80000100a00 */
        /* <DEDUP_REMOVED lines=128> */
[----:B------:R-:W-:-:S02]  /*5d30*/  UMOV UR13, 0x80000020 ;  /* 0x80000020000d7882 */ /* 0x000fc40000000000 */
[----:B------:R-:W-:Y:S01]  /*5d40*/  STL [R1+0x6b8], R162 ;  /* 0x0006b8a201007387 */ /* 0x000fe20000100800 */
        /* <DEDUP_REMOVED lines=46> */
[----:B------:R-:W2:Y:S01]  /*6030*/  LDL.LU R129, [R1+0x254] ;  /* 0x0002540001817983 */ /* 0x000ea20000300800 */
        /* <DEDUP_REMOVED lines=18> */
[----:B------:R-:W-:Y:S01]  /*6160*/  IMAD.MOV.U32 R131, RZ, RZ, R18 ;  /* 0x000000ffff837224 */ /* 0x000fe200078e0012 */
[----:B------:R-:W-:Y:S01]  /*6170*/  UMOV UR4, UR12 ;  /* 0x0000000c00047c82 */ /* 0x000fe20008000000 */
[----:B------:R-:W-:Y:S01]  /*6180*/  IMAD.MOV.U32 R132, RZ, RZ, R17 ;  /* 0x000000ffff847224 */ /* 0x000fe200078e0011 */
[----:B------:R-:W-:Y:S01]  /*6190*/  UMOV UR5, UR13 ;  /* 0x0000000d00057c82 */ /* 0x000fe20008000000 */
[----:B------:R-:W-:Y:S01]  /*61a0*/  IMAD.MOV.U32 R133, RZ, RZ, R16 ;  /* 0x000000ffff857224 */ /* 0x000fe200078e0010 */
[----:B------:R0:W5:Y:S01]  /*61b0*/  LDL.LU R19, [R1+0x6d0] ;  /* 0x0006d00001137983 */ /* 0x0001620000300800 */
[----:B------:R-:W-:-:S02]  /*61c0*/  IMAD.MOV.U32 R134, RZ, RZ, R5 ;  /* 0x000000ffff867224 */ /* 0x000fc400078e0005 */
[----:B------:R-:W-:Y:S01]  /*61d0*/  IMAD.MOV.U32 R135, RZ, RZ, R2 ;  /* 0x000000ffff877224 */ /* 0x000fe200078e0002 */
[----:B------:R0:W5:Y:S01]  /*61e0*/  LDL.LU R18, [R1+0x6cc] ;  /* 0x0006cc0001127983 */ /* 0x0001620000300800 */
[----:B------:R-:W-:Y:S02]  /*61f0*/  IMAD.MOV.U32 R219, RZ, RZ, R23 ;  /* 0x000000ffffdb7224 */ /* 0x000fe400078e0017 */
[----:B------:R-:W-:Y:S01]  /*6200*/  IMAD.MOV.U32 R220, RZ, RZ, R22 ;  /* 0x000000ffffdc7224 */ /* 0x000fe200078e0016 */
[----:B------:R0:W5:Y:S01]  /*6210*/  LDL.LU R17, [R1+0x6c8] ;  /* 0x0006c80001117983 */ /* 0x0001620000300800 */
[----:B------:R-:W-:Y:S02]  /*6220*/  IMAD.MOV.U32 R221, RZ, RZ, R21 ;  /* 0x000000ffffdd7224 */ /* 0x000fe400078e0015 */
        /* <DEDUP_REMOVED lines=16> */
[----:B------:R-:W-:-:S06]  /*6330*/  IMAD.MOV.U32 R235, RZ, RZ, R0 ;  /* 0x000000ffffeb7224 */ /* 0x000fcc00078e0000 */
        /* <DEDUP_REMOVED lines=67> */
[----:B-1----:R0:W5:Y:S04]  /*6770*/  LDL.LU R162, [R1+0x6b8] ;  /* 0x0006b80001a27983 */ /* 0x0021680000300800 */
[----:B------:R0:W5:Y:S04]  /*6780*/  LDL.LU.64 R150, [R1+0x6b0] ;  /* 0x0006b00001967983 */ /* 0x0001680000300a00 */
        /* <DEDUP_REMOVED lines=20> */
[----:B------:R0:W5:Y:S01]  /*68d0*/  LDL.LU.64 R108, [R1+0x608] ;  /* 0x00060800016c7983 */ /* 0x0001620000300a00 */
[----:B------:R-:W-:Y:S05]  /*68e0*/  @!P1 BRA `(.L_x_22) ;  /* 0x0000007000089947 */ /* 0x000fea0003800000 */
[----:B------:R-:W-:Y:S01]  /*68f0*/  UIADD3 UR10, UR39, 0x1, URZ ;  /* 0x00000001270a7890 */ /* 0x000fe2000fffe03f */
[----:B-----5:R-:W-:Y:S01]  /*6900*/  IMAD.MOV.U32 R0, RZ, RZ, R5 ;  /* 0x000000ffff007224 */ /* 0x020fe200078e0005 */
[----:B------:R-:W-:Y:S02]  /*6910*/  UMOV UR11, UR39 ;  /* 0x00000027000b7c82 */ /* 0x000fe40008000000 */
[----:B------:R-:W-:-:S04]  /*6920*/  UISETP.NE.AND UP0, UPT, UR10, 0x4, UPT ;  /* 0x000000040a00788c */ /* 0x000fc8000bf05270 */
[----:B------:R-:W-:Y:S02]  /*6930*/  USEL UR4, URZ, 0x1, UP0 ;  /* 0x000000013f047887 */ /* 0x000fe40008000000 */
[----:B------:R-:W-:Y:S02]  /*6940*/  USEL UR10, UR10, URZ, UP0 ;  /* 0x0000003f0a0a7287 */ /* 0x000fe40008000000 */
[----:B------:R-:W-:-:S06]  /*6950*/  ULOP3.LUT UR4, UR38, UR4, URZ, 0x3c, !UPT ;  /* 0x0000000426047292 */ /* 0x000fcc000f8e3c3f */
[----:B------:R-:W-:-:S07]  /*6960*/  IMAD.U32 R3, RZ, RZ, UR4 ;  /* 0x00000004ff037e24 */ /* 0x000fce000f8e00ff */
.L_x_29:
[----:B------:R-:W-:Y:S05]  /*6970*/  @!P0 BRA `(.L_x_23) ;  /* 0x0000000000048947 */ /* 0x000fea0003800000 */
[----:B------:R-:W-:Y:S01]  /*6980*/  BPT.TRAP 0x1 ;  /* 0x000000040000795c */ /* 0x000fe20000300000 */
.L_x_23:
[----:B------:R-:W-:Y:S01]  /*6990*/  ULEA UR4, UR10, UR45, 0x3 ;  /* 0x0000002d0a047291 */ /* 0x000fe2000f8e183f */
[----:B------:R-:W-:-:S08]  /*69a0*/  SHF.L.U32 R4, R3, 0x1f, RZ ;  /* 0x0000001f03047819 */ /* 0x000fd000000006ff */
[----:B------:R1:W2:Y:S01]  /*69b0*/  SYNCS.PHASECHK.TRANS64.TRYWAIT P1, [UR4], R4 ;  /* 0x00000004ff0075a7 */ /* 0x0002a20008020144 */
[----:B------:R-:W-:Y:S05]  /*69c0*/  @!P0 BRA `(.L_x_24) ;  /* 0x0000000000048947 */ /* 0x000fea0003800000 */
[----:B------:R-:W-:Y:S01]  /*69d0*/  BPT.TRAP 0x1 ;  /* 0x000000040000795c */ /* 0x000fe20000300000 */
.L_x_24:
[----:B--2---:R-:W-:Y:S05]  /*69e0*/  @P1 BRA `(.L_x_25) ;  /* 0x0000000000081947 */ /* 0x004fea0003800000 */
[----:B------:R-:W2:Y:S02]  /*69f0*/  SYNCS.PHASECHK.TRANS64.TRYWAIT P1, [UR4], R4 ;  /* 0x00000004ff0075a7 */ /* 0x000ea40008020144 */
[----:B--2---:R-:W-:Y:S05]  /*6a00*/  @!P1 BRA `(.L_x_26) ;  /* 0x000002c400e49947 */ /* 0x004fea0003800000 */
.L_x_25:
        /* <DEDUP_REMOVED lines=64> */
[----:B---3--:R-:W3:Y:S04]  /*6e10*/  LDL.LU.64 R24, [R1] ;  /* 0x0000000001187983 */ /* 0x008ee80000300a00 */
[----:B------:R-:W4:Y:S04]  /*6e20*/  LDL.LU.64 R26, [R1+0x8] ;  /* 0x00000800011a7983 */ /* 0x000f280000300a00 */
[----:B------:R-:W2:Y:S04]  /*6e30*/  LDL.LU.64 R28, [R1+0x10] ;  /* 0x00001000011c7983 */ /* 0x000ea80000300a00 */
[----:B------:R-:W3:Y:S04]  /*6e40*/  LDL.LU.64 R30, [R1+0x18] ;  /* 0x00001800011e7983 */ /* 0x000ee80000300a00 */
        /* <DEDUP_REMOVED lines=124> */
[----:B--2---:R-:W2:Y:S04]  /*7610*/  LDL.LU.64 R24, [R1+0x400] ;  /* 0x0004000001187983 */ /* 0x004ea80000300a00 */
        /* <DEDUP_REMOVED lines=63> */
[----:B------:R-:W-:-:S02]  /*7a10*/  ULEA UR16, UR10, UR8, 0xa ;  /* 0x000000080a107291 */ /* 0x000fc4000f8e503f */
[----:B------:R-:W-:Y:S01]  /*7a20*/  ULEA UR17, UR10, UR9, 0xb ;  /* 0x000000090a117291 */ /* 0x000fe2000f8e583f */
[----:B------:R-:W-:Y:S01]  /*7a30*/  STL [R1+0xce0], R162 ;  /* 0x000ce0a201007387 */ /* 0x000fe20000100800 */
[----:B------:R-:W-:Y:S01]  /*7a40*/  UMOV UR5, 0x80000020 ;  /* 0x8000002000057882 */ /* 0x000fe20000000000 */
[----:B------:R-:W-:Y:S02]  /*7a50*/  UMOV UR7, 0x80000020 ;  /* 0x8000002000077882 */ /* 0x000fe40000000000 */
[----:B------:R-:W-:Y:S01]  /*7a60*/  UMOV UR4, UR16 ;  /* 0x0000001000047c82 */ /* 0x000fe20008000000 */
[----:B------:R-:W-:Y:S01]  /*7a70*/  STL [R1+0x6d8], R19 ;  /* 0x0006d81301007387 */ /* 0x000fe20000100800 */
[----:B------:R-:W-:-:S03]  /*7a80*/  UMOV UR6, UR17 ;  /* 0x0000001100067c82 */ /* 0x000fc60008000000 */
[----:B------:R-:W-:Y:S04]  /*7a90*/  STL [R1+0x6d4], R18 ;  /* 0x0006d41201007387 */ /* 0x000fe80000100800 */
[----:B------:R-:W-:Y:S04]  /*7aa0*/  STL [R1+0x6d0], R17 ;  /* 0x0006d01101007387 */ /* 0x000fe80000100800 */
[----:B------:R-:W-:Y:S04]  /*7ab0*/  STL [R1+0x6cc], R16 ;  /* 0x0006cc1001007387 */ /* 0x000fe80000100800 */
[----:B------:R-:W-:Y:S04]  /*7ac0*/  STL [R1+0x6c8], R5 ;  /* 0x0006c80501007387 */ /* 0x000fe80000100800 */
[----:B------:R-:W-:Y:S04]  /*7ad0*/  STL [R1+0x6c4], R3 ;  /* 0x0006c40301007387 */ /* 0x000fe80000100800 */
[----:B------:R3:W-:Y:S04]  /*7ae0*/  STL [R1+0x6c0], R2 ;  /* 0x0006c00201007387 */ /* 0x0007e80000100800 */
[----:B------:R4:W-:Y:S01]  /*7af0*/  STL [R1+0x6bc], R0 ;  /* 0x0006bc0001007387 */ /* 0x0009e20000100800 */
[----:B--2---:R-:W-:-:S06]  /*7b00*/  WARPGROUP.ARRIVE ;  /* 0x00000000000079c5 */ /* 0x004fcc0000000000 */
[----:B------:R-:W-:Y:S03]  /*7b10*/  HGMMA.64x256x16.F32 R24, gdesc[UR4], R24, gsb0 ;  /* 0x03e00000041879f0 */ /* 0x000fe60008000818 */
[----:B------:R-:W-:Y:S02]  /*7b20*/  WARPGROUP.DEPBAR.LE gsb0, 0x0 ;  /* 0x00008000000079c5 */ /* 0x000fe40000010000 */
[----:B------:R-:W-:Y:S01]  /*7b30*/  STL.64 [R1+0x400], R24 ;  /* 0x0004001801007387 */ /* 0x000fe20000100a00 */
[----:B---3--:R-:W-:Y:S02]  /*7b40*/  IMAD.MOV.U32 R2, RZ, RZ, R150 ;  /* 0x000000ffff027224 */ /* 0x008fe400078e0096 */
[----:B----4-:R-:W-:Y:S01]  /*7b50*/  IMAD.MOV.U32 R0, RZ, RZ, R151 ;  /* 0x000000ffff007224 */ /* 0x010fe200078e0097 */
[----:B------:R-:W-:Y:S01]  /*7b60*/  STL.64 [R1+0x408], R26 ;  /* 0x0004081a01007387 */ /* 0x000fe20000100a00 */
[----:B-1----:R-:W-:-:S02]  /*7b70*/  IMAD.MOV.U32 R4, RZ, RZ, R148 ;  /* 0x000000ffff047224 */ /* 0x002fc400078e0094 */
        /* <DEDUP_REMOVED lines=47> */
[----:B0-----:R-:W-:Y:S02]  /*7e70*/  IMAD.MOV.U32 R165, RZ, RZ, R116 ;  /* 0x000000ffffa57224 */ /* 0x001fe400078e0074 */
        /* <DEDUP_REMOVED lines=117> */
[----:B-1----:R-:W2:Y:S04]  /*85d0*/  LDL.LU.64 R44, [R1+0xf38] ;  /* 0x000f3800012c7983 */ /* 0x002ea80000300a00 */
        /* <DEDUP_REMOVED lines=76> */
[----:B------:R-:W-:Y:S01]  /*8aa0*/  STL.64 [R1+0x1d8], R142 ;  /* 0x0001d88e01007387 */ /* 0x000fe20000100a00 */
[----:B------:R-:W-:-:S03]  /*8ab0*/  IMAD.MOV.U32 R162, RZ, RZ, R151 ;  /* 0x000000ffffa27224 */ /* 0x000fc600078e0097 */
[----:B------:R-:W-:Y:S04]  /*8ac0*/  STL.64 [R1+0x1e0], R144 ;  /* 0x0001e09001007387 */ /* 0x000fe80000100a00 */
[----:B------:R-:W-:Y:S04]  /*8ad0*/  STL.64 [R1+0x1e8], R146 ;  /* 0x0001e89201007387 */ /* 0x000fe80000100a00 */
[----:B------:R-:W-:Y:S04]  /*8ae0*/  STL.64 [R1+0x1f0], R148 ;  /* 0x0001f09401007387 */ /* 0x000fe80000100a00 */
[----:B------:R0:W-:Y:S04]  /*8af0*/  STL [R1+0x1f8], R150 ;  /* 0x0001f89601007387 */ /* 0x0001e80000100800 */
        /* <DEDUP_REMOVED lines=65> */
[----:B------:R-:W-:Y:S01]  /*8f10*/  UMOV UR13, 0x80000020 ;  /* 0x80000020000d7882 */ /* 0x000fe20000000000 */
[----:B--2---:R-:W-:-:S07]  /*8f20*/  WARPGROUP.ARRIVE ;  /* 0x00000000000079c5 */ /* 0x004fce0000000000 */
        /* <DEDUP_REMOVED lines=281> */
[----:B------:R-:W-:-:S02]  /*a0c0*/  IMAD.MOV.U32 R150, RZ, RZ, R2 ;  /* 0x000000ffff967224 */ /* 0x000fc400078e0002 */
[----:B------:R-:W-:Y:S02]  /*a0d0*/  IMAD.MOV.U32 R151, RZ, RZ, R0 ;  /* 0x000000ffff977224 */ /* 0x000fe400078e0000 */
[----:B------:R-:W-:Y:S02]  /*a0e0*/  IMAD.MOV.U32 R148, RZ, RZ, R4 ;  /* 0x000000ffff947224 */ /* 0x000fe400078e0004 */
[----:B------:R-:W-:Y:S02]  /*a0f0*/  IMAD.MOV.U32 R149, RZ, RZ, R3 ;  /* 0x000000ffff957224 */ /* 0x000fe400078e0003 */
[----:B------:R-:W-:Y:S02]  /*a100*/  IMAD.MOV.U32 R146, RZ, RZ, R6 ;  /* 0x000000ffff927224 */ /* 0x000fe400078e0006 */
[----:B------:R-:W-:Y:S02]  /*a110*/  IMAD.MOV.U32 R147, RZ, RZ, R5 ;  /* 0x000000ffff937224 */ /* 0x000fe400078e0005 */
        /* <DEDUP_REMOVED lines=149> */
[----:B------:R-:W-:Y:S04]  /*aa70*/  STL.64 [R1+0xb50], R52 ;  /* 0x000b503401007387 */ /* 0x000fe80000100a00 */
[----:B------:R-:W-:Y:S04]  /*aa80*/  STL.64 [R1+0xb48], R50 ;  /* 0x000b483201007387 */ /* 0x000fe80000100a00 */
        /* <DEDUP_REMOVED lines=77> */
[----:B------:R-:W-:Y:S01]  /*af60*/  UMOV UR14, UR6 ;  /* 0x00000006000e7c82 */ /* 0x000fe20008000000 */
[----:B------:R-:W-:Y:S01]  /*af70*/  UMOV UR15, UR7 ;  /* 0x00000007000f7c82 */ /* 0x000fe20008000000 */
        /* <DEDUP_REMOVED lines=11> */
[----:B------:R-:W-:Y:S01]  /*b030*/  STL.64 [R1+0x238], R38 ;  /* 0x0002382601007387 */ /* 0x000fe20000100a00 */
[----:B------:R-:W-:-:S03]  /*b040*/  IMAD.MOV.U32 R4, RZ, RZ, R151 ;  /* 0x000000ffff047224 */ /* 0x000fc600078e0097 */
[----:B------:R-:W-:Y:S01]  /*b050*/  STL.64 [R1+0x240], R40 ;  /* 0x0002402801007387 */ /* 0x000fe20000100a00 */
[----:B------:R-:W-:-:S03]  /*b060*/  IMAD.MOV.U32 R8, RZ, RZ, R148 ;  /* 0x000000ffff087224 */ /* 0x000fc600078e0094 */
[----:B------:R-:W-:Y:S01]  /*b070*/  STL.64 [R1+0x248], R42 ;  /* 0x0002482a01007387 */ /* 0x000fe20000100a00 */
[----:B------:R-:W-:-:S03]  /*b080*/  IMAD.MOV.U32 R7, RZ, RZ, R149 ;  /* 0x000000ffff077224 */ /* 0x000fc600078e0095 */
[----:B------:R0:W-:Y:S01]  /*b090*/  STL.64 [R1+0x250], R44 ;  /* 0x0002502c01007387 */ /* 0x0001e20000100a00 */
[----:B------:R-:W-:Y:S02]  /*b0a0*/  IMAD.MOV.U32 R10, RZ, RZ, R146 ;  /* 0x000000ffff0a7224 */ /* 0x000fe400078e0092 */
        /* <DEDUP_REMOVED lines=624> */
[----:B------:R-:W-:Y:S01]  /*d7b0*/  BPT.TRAP 0x1 ;  /* 0x000000040000795c */ /* 0x000fe20000300000 */
.L_x_27:
[----:B-----5:R-:W-:Y:S01]  /*d7c0*/  ISETP.NE.AND P1, PT, R19, RZ, PT ;  /* 0x000000ff1300720c */ /* 0x020fe20003f25270 */
[----:B------:R-:W-:Y:S01]  /*d7d0*/  IMAD.U32 R4, RZ, RZ, UR11 ;  /* 0x0000000bff047e24 */ /* 0x000fe2000f8e00ff */
[----:B------:R-:W-:-:S11]  /*d7e0*/  UISETP.GT.U32.AND UP0, UPT, UR40, 0x1, UPT ;  /* 0x000000012800788c */ /* 0x000fd6000bf04070 */
[----:B------:R-:W-:-:S05]  /*d7f0*/  @P1 LEA R4, R4, UR45, 0x3 ;  /* 0x0000002d04041c11 */ /* 0x000fca000f8e18ff */
[----:B------:R-:W-:-:S05]  /*d800*/  @P1 VIADD R4, R4, 0x20 ;  /* 0x0000002004041836 */ /* 0x000fca0000000000 */
[----:B------:R-:W-:-:S04]  /*d810*/  @P1 PRMT R4, R162, 0x654, R4 ;  /* 0x00000654a2041816 */ /* 0x000fc80000000004 */
[----:B------:R1:W-:Y:S01]  /*d820*/  @P1 SYNCS.ARRIVE.TRANS64.RED.A1T0 RZ, [R4+URZ], RZ ;  /* 0x000000ff04ff19a7 */ /* 0x0003e2000810043f */
[----:B------:R-:W-:-:S13]  /*d830*/  PLOP3.LUT P1, PT, PT, PT, UP0, 0x80, 0x0 ;  /* 0x000000000000781c */ /* 0x000fda0003f2f008 */
[----:B-1----:R-:W-:Y:S05]  /*d840*/  @P1 BRA `(.L_x_28) ;  /* 0x0000000000041947 */ /* 0x002fea0003800000 */
[----:B------:R-:W-:Y:S01]  /*d850*/  BPT.TRAP 0x1 ;  /* 0x000000040000795c */ /* 0x000fe20000300000 */
.L_x_28:
[----:B------:R-:W-:Y:S01]  /*d860*/  UIADD3 UR10, UR10, 0x1, URZ ;  /* 0x000000010a0a7890 */ /* 0x000fe2000fffe03f */
[C---:B------:R-:W-:Y:S01]  /*d870*/  ISETP.GT.AND P1, PT, R0.reuse, 0x1, PT ;  /* 0x000000010000780c */ /* 0x040fe20003f24270 */
[----:B------:R-:W-:Y:S01]  /*d880*/  UIADD3 UR11, UR11, 0x1, URZ ;  /* 0x000000010b0b7890 */ /* 0x000fe2000fffe03f */
[----:B------:R-:W-:Y:S01]  /*d890*/  VIADD R0, R0, 0xffffffff ;  /* 0xffffffff00007836 */ /* 0x000fe20000000000 */
[----:B------:R-:W-:Y:S02]  /*d8a0*/  UISETP.NE.AND UP0, UPT, UR10, 0x4, UPT ;  /* 0x000000040a00788c */ /* 0x000fe4000bf05270 */
[----:B------:R-:W-:Y:S02]  /*d8b0*/  UISETP.NE.AND UP1, UPT, UR11, 0x4, UPT ;  /* 0x000000040b00788c */ /* 0x000fe4000bf25270 */
[----:B------:R-:W-:Y:S02]  /*d8c0*/  USEL UR4, URZ, 0x1, UP0 ;  /* 0x000000013f047887 */ /* 0x000fe40008000000 */
[----:B------:R-:W-:-:S02]  /*d8d0*/  USEL UR10, UR10, URZ, UP0 ;  /* 0x0000003f0a0a7287 */ /* 0x000fc40008000000 */
[----:B------:R-:W-:Y:S02]  /*d8e0*/  USEL UR11, UR11, URZ, UP1 ;  /* 0x0000003f0b0b7287 */ /* 0x000fe40008800000 */
[----:B------:R-:W-:Y:S01]  /*d8f0*/  LOP3.LUT R3, R3, UR4, RZ, 0x3c, !PT ;  /* 0x0000000403037c12 */ /* 0x000fe2000f8e3cff */
[----:B------:R-:W-:Y:S09]  /*d900*/  @P1 BRA `(.L_x_29) ;  /* 0xffffff9000181947 */ /* 0x000ff2000383ffff */
.L_x_22:
[----:B------:R-:W1:Y:S02]  /*d910*/  LDC R0, c[0x0][0x28c] ;  /* 0x0000a300ff007b82 */ /* 0x000e640000000800 */
[----:B-1----:R-:W-:-:S13]  /*d920*/  ISETP.GE.AND P1, PT, R0, 0x1, PT ;  /* 0x000000010000780c */ /* 0x002fda0003f26270 */
[----:B------:R-:W-:Y:S05]  /*d930*/  @!P1 BRA `(.L_x_30) ;  /* 0x0000000000389947 */ /* 0x000fea0003800000 */
[----:B------:R-:W-:Y:S05]  /*d940*/  @!P0 BRA `(.L_x_31) ;  /* 0x0000000000048947 */ /* 0x000fea0003800000 */
[----:B------:R-:W-:Y:S01]  /*d950*/  BPT.TRAP 0x1 ;  /* 0x000000040000795c */ /* 0x000fe20000300000 */
.L_x_31:
[----:B-----5:R-:W-:Y:S01]  /*d960*/  ISETP.NE.AND P0, PT, R19, RZ, PT ;  /* 0x000000ff1300720c */ /* 0x020fe20003f05270 */
[----:B------:R-:W-:Y:S01]  /*d970*/  IMAD.U32 R3, RZ, RZ, UR45 ;  /* 0x0000002dff037e24 */ /* 0x000fe2000f8e00ff */
[----:B------:R-:W-:-:S11]  /*d980*/  UISETP.GT.U32.AND UP0, UPT, UR40, 0x1, UPT ;  /* 0x000000012800788c */ /* 0x000fd6000bf04070 */
[----:B------:R-:W-:-:S04]  /*d990*/  @P0 VIADD R0, R5, UR39 ;  /* 0x0000002705000c36 */ /* 0x000fc80008000000 */
[----:B------:R-:W-:-:S05]  /*d9a0*/  @P0 IMAD.SHL.U32 R0, R0, 0x8, RZ ;  /* 0x0000000800000824 */ /* 0x000fca00078e00ff */
[----:B------:R-:W-:-:S04]  /*d9b0*/  @P0 LOP3.LUT R0, R0, 0x18, RZ, 0xc0, !PT ;  /* 0x0000001800000812 */ /* 0x000fc800078ec0ff */
[----:B------:R-:W-:-:S04]  /*d9c0*/  @P0 IADD3 R0, R3, 0x20, R0 ;  /* 0x0000002003000810 */ /* 0x000fc80007ffe000 */
[----:B------:R-:W-:-:S04]  /*d9d0*/  @P0 PRMT R0, R162, 0x654, R0 ;  /* 0x00000654a2000816 */ /* 0x000fc80000000000 */
[----:B------:R1:W-:Y:S01]  /*d9e0*/  @P0 SYNCS.ARRIVE.TRANS64.RED.A1T0 RZ, [R0+URZ], RZ ;  /* 0x000000ff00ff09a7 */ /* 0x0003e2000810043f */
[----:B------:R-:W-:-:S13]  /*d9f0*/  PLOP3.LUT P0, PT, PT, PT, UP0, 0x80, 0x0 ;  /* 0x000000000000781c */ /* 0x000fda0003f0f008 */
[----:B-1----:R-:W-:Y:S05]  /*da00*/  @P0 BRA `(.L_x_30) ;  /* 0x0000000000040947 */ /* 0x002fea0003800000 */
[----:B------:R-:W-:Y:S01]  /*da10*/  BPT.TRAP 0x1 ;  /* 0x000000040000795c */ /* 0x000fe20000300000 */
.L_x_30:
[----:B------:R-:W1:Y:S01]  /*da20*/  S2R R6, SR_TID.X ;  /* 0x0000000000067919 */ /* 0x000e620000002100 */
[----:B------:R-:W-:Y:S01]  /*da30*/  USHF.L.U32 UR42, UR42, 0x9, URZ ;  /* 0x000000092a2a7899 */ /* 0x000fe2000800063f */
[----:B------:R-:W-:Y:S01]  /*da40*/  ULDC UR9, c[0x0][0x288] ;  /* 0x0000a20000097ab9 */ /* 0x000fe20000000800 */
[----:B------:R-:W-:Y:S02]  /*da50*/  UIADD3 UR39, UR44, UR39, URZ ;  /* 0x000000272c277290 */ /* 0x000fe4000fffe03f */
[----:B------:R-:W-:Y:S02]  /*da60*/  UIMAD.WIDE UR6, UR41, 0x100, URZ ;  /* 0x00000100290678a5 */ /* 0x000fe4000f8e023f */
[----:B------:R-:W-:Y:S01]  /*da70*/  IMAD.U32 R10, RZ, RZ, UR42 ;  /* 0x0000002aff0a7e24 */ /* 0x000fe2000f8e00ff */
[----:B------:R-:W-:Y:S02]  /*da80*/  USHF.L.U32 UR41, UR41, 0x8, URZ ;  /* 0x0000000829297899 */ /* 0x000fe4000800063f */
[----:B------:R-:W-:Y:S01]  /*da90*/  UISETP.GE.AND UP2, UPT, UR42, UR9, UPT ;  /* 0x000000092a00728c */ /* 0x000fe2000bf46270 */
[----:B------:R-:W-:Y:S01]  /*daa0*/  ULDC UR8, c[0x0][0x284] ;  /* 0x0000a10000087ab9 */ /* 0x000fe20000000800 */
[----:B------:R-:W-:-:S02]  /*dab0*/  USHF.R.U32.HI UR4, URZ, 0x2, UR39 ;  /* 0x000000023f047899 */ /* 0x000fc40008011627 */
[----:B------:R-:W-:Y:S02]  /*dac0*/  UISETP.GE.OR UP2, UPT, UR41, UR8, UP2 ;  /* 0x000000082900728c */ /* 0x000fe40009746670 */
[----:B------:R-:W-:Y:S02]  /*dad0*/  ULOP3.LUT UR4, UR4, 0x1, URZ, 0xc0, !UPT ;  /* 0x0000000104047892 */ /* 0x000fe4000f8ec03f */
[----:B------:R-:W-:Y:S01]  /*dae0*/  USHF.R.S32.HI UR12, URZ, 0x1f, UR43 ;  /* 0x0000001f3f0c7899 */ /* 0x000fe2000801142b */
[----:B------:R-:W-:Y:S01]  /*daf0*/  ULDC.64 UR10, c[0x0][0x5d0] ;  /* 0x00017400000a7ab9 */ /* 0x000fe20000000a00 */
[----:B------:R-:W-:Y:S01]  /*db00*/  UISETP.GT.U32.AND UP1, UPT, UR39, 0x3, UPT ;  /* 0x000000032700788c */ /* 0x000fe2000bf24070 */
[----:B------:R-:W-:Y:S01]  /*db10*/  PLOP3.LUT P0, PT, PT, PT, UP2, 0x80, 0x0 ;  /* 0x000000000000781c */ /* 0x000fe20003f0f028 */
[----:B------:R-:W-:Y:S02]  /*db20*/  UISETP.NE.U32.AND UP0, UPT, UR4, 0x1, UPT ;  /* 0x000000010400788c */ /* 0x000fe4000bf05070 */
[----:B------:R-:W-:-:S02]  /*db30*/  UIMAD UR5, UR12, UR10, URZ ;  /* 0x0000000a0c0572a4 */ /* 0x000fc4000f8e023f */
[----:B------:R-:W-:Y:S02]  /*db40*/  UISETP.LT.U32.AND UP1, UPT, UR44, 0x4, UP1 ;  /* 0x000000042c00788c */ /* 0x000fe40008f21070 */
[----:B------:R-:W-:Y:S01]  /*db50*/  UISETP.GT.U32.AND UP0, UPT, UR44, 0x3, !UP0 ;  /* 0x000000032c00788c */ /* 0x000fe2000c704070 */
[--C-:B-1----:R-:W-:Y:S01]  /*db60*/  SHF.R.U32.HI R3, RZ, 0x7, R6.reuse ;  /* 0x00000007ff037819 */ /* 0x102fe20000011606 */
[C---:B------:R-:W-:Y:S01]  /*db70*/  IMAD.SHL.U32 R11, R6.reuse, 0x2, RZ ;  /* 0x00000002060b7824 */ /* 0x040fe200078e00ff */
[----:B------:R-:W-:Y:S01]  /*db80*/  SHF.R.U32.HI R4, RZ, 0x2, R6 ;  /* 0x00000002ff047819 */ /* 0x000fe20000011606 */
[----:B------:R-:W-:Y:S01]  /*db90*/  UIMAD UR5, UR43, UR11, UR5 ;  /* 0x0000000b2b0572a4 */ /* 0x000fe2000f8e0205 */
[----:B-----5:R-:W-:Y:S01]  /*dba0*/  LOP3.LUT R5, R6, 0x60, RZ, 0xc0, !PT ;  /* 0x0000006006057812 */ /* 0x020fe200078ec0ff */
[----:B------:R-:W-:Y:S01]  /*dbb0*/  USEL UR4, URZ, 0x1, !UP0 ;  /* 0x000000013f047887 */ /* 0x000fe2000c000000 */
[----:B------:R-:W-:Y:S01]  /*dbc0*/  LOP3.LUT R3, R3, 0x1, RZ, 0xc0, !PT ;  /* 0x0000000103037812 */ /* 0x000fe200078ec0ff */
[----:B------:R-:W-:Y:S01]  /*dbd0*/  ULOP3.LUT UR39, UR39, 0x3, URZ, 0xc0, !UPT ;  /* 0x0000000327277892 */ /* 0x000fe2000f8ec03f */
[----:B------:R-:W-:-:S02]  /*dbe0*/  LOP3.LUT R4, R4, 0x7, RZ, 0xc0, !PT ;  /* 0x0000000704047812 */ /* 0x000fc400078ec0ff */
[----:B------:R-:W-:Y:S01]  /*dbf0*/  SHF.R.U32.HI R5, RZ, 0x1, R5 ;  /* 0x00000001ff057819 */ /* 0x000fe20000011605 */
[C---:B------:R-:W-:Y:S01]  /*dc00*/  IMAD.SHL.U32 R156, R3.reuse, 0x40, RZ ;  /* 0x00000040039c7824 */ /* 0x040fe200078e00ff */
[----:B------:R-:W-:Y:S02]  /*dc10*/  LOP3.LUT R10, R10, 0x6, R11, 0xf8, !PT ;  /* 0x000000060a0a7812 */ /* 0x000fe400078ef80b */
[--C-:B------:R-:W-:Y:S02]  /*dc20*/  IADD3 R0, RZ, -R5, -R4.reuse ;  /* 0x80000005ff007210 */ /* 0x100fe40007ffe804 */
[----:B------:R-:W-:Y:S01]  /*dc30*/  LOP3.LUT R156, R156, 0x40, R4, 0xe2, !PT ;  /* 0x000000409c9c7812 */ /* 0x000fe200078ee204 */
[----:B------:R-:W-:Y:S01]  /*dc40*/  IMAD.MOV.U32 R4, RZ, RZ, -0x2 ;  /* 0xfffffffeff047424 */ /* 0x000fe200078e00ff */
[----:B------:R-:W-:Y:S01]  /*dc50*/  SHF.R.S32.HI R11, RZ, 0x1f, R10 ;  /* 0x0000001fff0b7819 */ /* 0x000fe2000001140a */
[----:B------:R-:W-:Y:S01]  /*dc60*/  IMAD R0, R3, -0x40, R0 ;  /* 0xffffffc003007824 */ /* 0x000fe200078e0200 */
[----:B------:R-:W-:Y:S01]  /*dc70*/  LOP3.LUT R3, R6, 0x3, RZ, 0xc0, !PT ;  /* 0x0000000306037812 */ /* 0x000fe200078ec0ff */
[----:B------:R-:W-:Y:S01]  /*dc80*/  IMAD.U32 R6, RZ, RZ, UR10 ;  /* 0x0000000aff067e24 */ /* 0x000fe2000f8e00ff */
[----:B------:R-:W-:-:S03]  /*dc90*/  LOP3.LUT R156, R156, UR6, R5, 0xfe, !PT ;  /* 0x000000069c9c7c12 */ /* 0x000fc6000f8efe05 */
[----:B------:R-:W-:Y:S02]  /*dca0*/  IMAD R3, R3, R4, UR9 ;  /* 0x0000000903037e24 */ /* 0x000fe4000f8e0204 */
[----:B------:R-:W-:Y:S01]  /*dcb0*/  IMAD.U32 R4, RZ, RZ, UR8 ;  /* 0x00000008ff047e24 */ /* 0x000fe2000f8e00ff */
[----:B------:R-:W-:Y:S01]  /*dcc0*/  USEL UR8, URZ, 0x1, !UP1 ;  /* 0x000000013f087887 */ /* 0x000fe2000c800000 */
[----:B------:R-:W-:-:S03]  /*dcd0*/  IMAD.WIDE.U32 R6, R6, UR43, R10 ;  /* 0x0000002b06067c25 */ /* 0x000fc6000f8e000a */
[----:B------:R-:W-:Y:S01]  /*dce0*/  IADD3 R0, R4, -UR41, R0 ;  /* 0x8000002904007c10 */ /* 0x000fe2000fffe000 */
[----:B------:R-:W-:Y:S01]  /*dcf0*/  ULOP3.LUT UR38, UR4, UR38, UR8, 0x96, !UPT ;  /* 0x0000002604267292 */ /* 0x000fe2000f8e9608 */
[----:B------:R-:W-:Y:S01]  /*dd00*/  VIADD R7, R7, UR5 ;  /* 0x0000000507077c36 */ /* 0x000fe20008000000 */
[----:B------:R-:W-:Y:S01]  /*dd10*/  UMOV UR41, 0xffffffff ;  /* 0xffffffff00297882 */ /* 0x000fe20000000000 */
[----:B------:R-:W-:Y:S01]  /*dd20*/  VIADD R3, R3, -UR42 ;  /* 0x8000002a03037c36 */ /* 0x000fe20008000000 */
[----:B------:R-:W-:Y:S08]  /*dd30*/  @P0 BRA `(.L_x_32) ;  /* 0x0000023400580947 */ /* 0x000ff00003800000 */
[----:B------:R-:W-:Y:S01]  /*dd40*/  FSETP.NEU.AND P0, PT, R16, RZ, PT ;  /* 0x000000ff1000720b */ /* 0x000fe20003f0d000 */
[----:B------:R-:W-:Y:S01]  /*dd50*/  ULDC.64 UR8, c[0x0][0x5c8] ;  /* 0x0001720000087ab9 */ /* 0x000fe20000000a00 */
[----:B------:R-:W-:Y:S01]  /*dd60*/  ISETP.GT.AND P5, PT, R3, RZ, PT ;  /* 0x000000ff0300720c */ /* 0x000fe20003fa4270 */
[----:B------:R-:W-:Y:S01]  /*dd70*/  UIMAD UR4, UR7, UR8, URZ ;  /* 0x00000008070472a4 */ /* 0x000fe2000f8e023f */
[----:B------:R-:W-:Y:S01]  /*dd80*/  IMAD.U32 R14, RZ, RZ, UR9 ;  /* 0x00000009ff0e7e24 */ /* 0x000fe2000f8e00ff */
[----:B------:R-:W-:Y:S01]  /*dd90*/  BSSY B0, `(.L_x_32) ;  /* 0x0002350000007945 */ /* 0x000fe20003800000 */
[----:B------:R-:W-:Y:S01]  /*dda0*/  IMAD.WIDE.U32 R6, R156, UR8, R6 ;  /* 0x000000089c067c25 */ /* 0x000fe2000f8e0006 */
[----:B------:R-:W-:-:S03]  /*ddb0*/  ISETP.GT.AND P1, PT, R0, RZ, P5 ;  /* 0x000000ff0000720c */ /* 0x000fc60002f24270 */
[----:B------:R-:W-:-:S04]  /*ddc0*/  IMAD R14, R156, R14, UR4 ;  /* 0x000000049c0e7e24 */ /* 0x000fc8000f8e020e */
[----:B------:R-:W-:Y:S01]  /*ddd0*/  IMAD.IADD R14, R7, 0x1, R14 ;  /* 0x00000001070e7824 */ /* 0x000fe200078e020e */
[----:B------:R-:W-:Y:S06]  /*dde0*/  @!P0 BRA `(.L_x_33) ;  /* 0x0000018000208947 */ /* 0x000fec0003800000 */
[----:B------:R-:W1:Y:S01]  /*ddf0*/  LDC.64 R152, c[0x0][0x5b8] ;  /* 0x00016e00ff987b82 */ /* 0x000e620000000a00 */
[----:B------:R-:W2:Y:S01]  /*de00*/  LDL.LU R15, [R1+0x400] ;  /* 0x00040000010f7983 */ /* 0x000ea20000300800 */
[----:B------:R-:W-:-:S06]  /*de10*/  ULDC.64 UR4, c[0x0][0x5c0] ;  /* 0x0001700000047ab9 */ /* 0x000fcc0000000a00 */
[----:B------:R-:W3:Y:S08]  /*de20*/  LDC.64 R8, c[0x0][0x5b0] ;  /* 0x00016c00ff087b82 */ /* 0x000ef00000000a00 */
[----:B------:R-:W4:Y:S01]  /*de30*/  LDC.64 R20, c[0x0][0x5a8] ;  /* 0x00016a00ff147b82 */ /* 0x000f220000000a00 */
[C---:B-1----:R-:W-:Y:S02]  /*de40*/  IMAD R160, R152.reuse, UR12, RZ ;  /* 0x0000000c98a07c24 */ /* 0x042fe4000f8e02ff */
[----:B------:R-:W-:-:S04]  /*de50*/  IMAD.WIDE.U32 R154, R152, UR43, R10 ;  /* 0x0000002b989a7c25 */ /* 0x000fc8000f8e000a */
[----:B------:R-:W-:Y:S02]  /*de60*/  IMAD R160, R153, UR43, R160 ;  /* 0x0000002b99a07c24 */ /* 0x000fe4000f8e02a0 */
[----:B---3--:R-:W-:Y:S02]  /*de70*/  IMAD R157, R8, UR7, RZ ;  /* 0x00000007089d7c24 */ /* 0x008fe4000f8e02ff */
[----:B------:R-:W-:Y:S02]  /*de80*/  IMAD.IADD R23, R155, 0x1, R160 ;  /* 0x000000019b177824 */ /* 0x000fe400078e02a0 */
[----:B------:R-:W-:Y:S02]  /*de90*/  IMAD.MOV.U32 R22, RZ, RZ, R154 ;  /* 0x000000ffff167224 */ /* 0x000fe400078e009a */
[C---:B------:R-:W-:Y:S02]  /*dea0*/  IMAD R157, R156.reuse, R9, R157 ;  /* 0x000000099c9d7224 */ /* 0x040fe400078e029d */
[----:B------:R-:W-:-:S04]  /*deb0*/  IMAD.WIDE.U32 R4, R156, R8, R22 ;  /* 0x000000089c047225 */ /* 0x000fc800078e0016 */
[----:B------:R-:W-:Y:S01]  /*dec0*/  IMAD.IADD R5, R5, 0x1, R157 ;  /* 0x0000000105057824 */ /* 0x000fe200078e029d */
[----:B----4-:R-:W-:-:S04]  /*ded0*/  LEA R12, P0, R4, R20, 0x1 ;  /* 0x00000014040c7211 */ /* 0x010fc800078008ff */
[----:B------:R-:W-:-:S05]  /*dee0*/  LEA.HI.X R13, R4, R21, R5, 0x1, P0 ;  /* 0x00000015040d7211 */ /* 0x000fca00000f0c05 */
[----:B------:R-:W3:Y:S01]  /*def0*/  @P1 LDG.E.LTC128B.U16 R153, desc[UR36][R12.64] ;  /* 0x000000240c991981 */ /* 0x000ee2000c1e1520 */
[----:B------:R-:W-:Y:S01]  /*df00*/  ISETP.GT.AND P2, PT, R3, 0x1, PT ;  /* 0x000000010300780c */ /* 0x000fe20003f44270 */
[----:B------:R-:W-:Y:S01]  /*df10*/  BSSY B1, `(.L_x_34) ;  /* 0x0000013000017945 */ /* 0x000fe20003800000 */
[----:B------:R-:W-:-:S11]  /*df20*/  LOP3.LUT R17, R17, 0xfffffffd, RZ, 0xc0, !PT ;  /* 0xfffffffd11117812 */ /* 0x000fd600078ec0ff */
[----:B------:R-:W-:Y:S01]  /*df30*/  @P2 LOP3.LUT R17, R17, 0x2, RZ, 0xfc, !PT ;  /* 0x0000000211112812 */ /* 0x000fe200078efcff */
[----:B---3--:R-:W-:-:S05]  /*df40*/  HADD2.F32 R4, -RZ, R153.H0_H0 ;  /* 0x20000099ff047230 */ /* 0x008fca0000004100 */
[----:B------:R-:W-:-:S04]  /*df50*/  FMUL R4, R4, R16 ;  /* 0x0000001004047220 */ /* 0x000fc80000400000 */
[----:B--2---:R-:W-:Y:S01]  /*df60*/  FFMA R7, R15, R2, R4 ;  /* 0x000000020f077223 */ /* 0x004fe20000000004 */
[----:B------:R-:W-:-:S04]  /*df70*/  LEA R4, P0, R6, UR4, 0x1 ;  /* 0x0000000406047c11 */ /* 0x000fc8000f8008ff */
[----:B------:R-:W-:Y:S02]  /*df80*/  LEA.HI.X R5, R6, UR5, R14, 0x1, P0 ;  /* 0x0000000506057c11 */ /* 0x000fe400080f0c0e */
[----:B------:R-:W-:-:S05]  /*df90*/  F2FP.F16.F32.PACK_AB R6, RZ, R7 ;  /* 0x00000007ff06723e */ /* 0x000fca00000000ff */
[----:B------:R1:W-:Y:S02]  /*dfa0*/  @P1 STG.E.U16 desc[UR36][R4.64], R6 ;  /* 0x0000000604001986 */ /* 0x0003e4000c101524 */
[----:B-1----:R-:W-:-:S04]  /*dfb0*/  IMAD.WIDE.U32 R6, R156, R8, R10 ;  /* 0x000000089c067225 */ /* 0x002fc800078e000a */
[----:B------:R-:W-:Y:S02]  /*dfc0*/  IMAD.IADD R7, R157, 0x1, R7 ;  /* 0x000000019d077824 */ /* 0x000fe400078e0207 */
[----:B------:R-:W-:-:S04]  /*dfd0*/  IMAD.WIDE.U32 R6, R152, UR43, R6 ;  /* 0x0000002b98067c25 */ /* 0x000fc8000f8e0006 */
[----:B------:R-:W-:Y:S01]  /*dfe0*/  IMAD.IADD R7, R160, 0x1, R7 ;  /* 0x00000001a0077824 */ /* 0x000fe200078e0207 */
[----:B------:R-:W-:-:S04]  /*dff0*/  LEA R14, P0, R6, R20, 0x1 ;  /* 0x00000014060e7211 */ /* 0x000fc800078008ff */
[----:B------:R-:W-:Y:S02]  /*e000*/  LEA.HI.X R15, R6, R21, R7, 0x1, P0 ;  /* 0x00000015060f7211 */ /* 0x000fe400000f0c07 */
[----:B------:R-:W-:-:S13]  /*e010*/  ISETP.GT.AND P0, PT, R0, RZ, P2 ;  /* 0x000000ff0000720c */ /* 0x000fda0001704270 */
[----:B------:R-:W-:Y:S05]  /*e020*/  @!P0 BRA `(.L_x_35) ;  /* 0x0000000000048947 */ /* 0x000fea0003800000 */
[----:B------:R1:W5:Y:S02]  /*e030*/  LDG.E.LTC128B.U16 R153, desc[UR36][R14.64+0x2] ;  /* 0x000002240e997981 */ /* 0x000364000c1e1520 */
.L_x_35:
[----:B------:R-:W-:Y:S05]  /*e040*/  BSYNC B1 ;  /* 0x0000000000017941 */ /* 0x000fea0003800000 */
.L_x_34:
[----:B------:R-:W2:Y:S01]  /*e050*/  LDL.LU R7, [R1+0x404] ;  /* 0x0004040001077983 */ /* 0x000ea20000300800 */
[----:B-----5:R-:W-:Y:S01]  /*e060*/  HADD2.F32 R6, -RZ, R153.H0_H0 ;  /* 0x20000099ff067230 */ /* 0x020fe20000004100 */
[C---:B------:R-:W-:Y:S01]  /*e070*/  SHF.L.U64.HI R159, R8.reuse, 0x3, R9 ;  /* 0x00000003089f7819 */ /* 0x040fe20000010209 */
[----:B------:R-:W-:Y:S01]  /*e080*/  IMAD.SHL.U32 R158, R8, 0x8, RZ ;  /* 0x00000008089e7824 */ /* 0x000fe200078e00ff */
[----:B------:R-:W3:Y:S02]  /*e090*/  LDL.LU R161, [R1+0x408] ;  /* 0x0004080001a17983 */ /* 0x000ee40000300800 */
[----:B------:R-:W-:-:S04]  /*e0a0*/  FMUL R6, R6, R16 ;  /* 0x0000001006067220 */ /* 0x000fc80000400000 */
[----:B--2---:R-:W-:-:S05]  /*e0b0*/  FFMA R6, R7, R2, R6 ;  /* 0x0000000207067223 */ /* 0x004fca0000000006 */
[----:B------:R-:W-:-:S05]  /*e0c0*/  F2FP.F16.F32.PACK_AB R6, RZ, R6 ;  /* 0x00000006ff06723e */ /* 0x000fca00000000ff */
[----:B------:R2:W-:Y:S01]  /*e0d0*/  @P0 STG.E.U16 desc[UR36][R4.64+0x2], R6 ;  /* 0x0000020604000986 */ /* 0x0005e2000c101524 */
[----:B------:R-:W-:Y:S01]  /*e0e0*/  ISETP.GT.AND P0, PT, R0, 0x8, P5 ;  /* 0x000000080000780c */ /* 0x000fe20002f04270 */
[----:B--2---:R-:W-:-:S04]  /*e0f0*/  IMAD.WIDE.U32 R6, R156, R8, R158 ;  /* 0x000000089c067225 */ /* 0x004fc800078e009e */
[----:B------:R-:W-:Y:S01]  /*e100*/  IMAD.IADD R157, R157, 0x1, R7 ;  /* 0x000000019d9d7824 */ /* 0x000fe200078e0207 */
[----:B------:R-:W-:-:S05]  /*e110*/  IADD3 R7, P1, R154, R6, RZ ;  /* 0x000000069a077210 */ /* 0x000fca0007f3e0ff */
[----:B------:R-:W-:Y:S01]  /*e120*/  IMAD.X R13, R157, 0x1, R23, P1 ;  /* 0x000000019d0d7824 */ /* 0x000fe200008e0617 */
[----:B------:R-:W-:-:S04]  /*e130*/  LEA R12, P1, R7, R20, 0x1 ;  /* 0x00000014070c7211 */ /* 0x000fc800078208ff */
[----:B------:R-:W-:-:S05]  /*e140*/  LEA.HI.X R13, R7, R21, R13, 0x1, P1 ;  /* 0x00000015070d7211 */ /* 0x000fca00008f0c0d */
[----:B------:R2:W4:Y:S01]  /*e150*/  @P0 LDG.E.LTC128B.U16 R153, desc[UR36][R12.64] ;  /* 0x000000240c990981 */ /* 0x000522000c1e1520 */
[----:B------:R-:W-:Y:S01]  /*e160*/  IADD3 R6, P1, R10, R6, RZ ;  /* 0x000000060a067210 */ /* 0x000fe20007f3e0ff */
[----:B------:R-:W-:Y:S01]  /*e170*/  IMAD.U32 R163, RZ, RZ, UR8 ;  /* 0x00000008ffa37e24 */ /* 0x000fe2000f8e00ff */
[----:B------:R-:W-:Y:S01]  /*e180*/  ISETP.GT.AND P2, PT, R0, 0x8, P2 ;  /* 0x000000080000780c */ /* 0x000fe20001744270 */
[----:B0-----:R-:W-:Y:S01]  /*e190*/  IMAD.U32 R166, RZ, RZ, UR9 ;  /* 0x00000009ffa67e24 */ /* 0x001fe2000f8e00ff */
[----:B------:R-:W-:Y:S01]  /*e1a0*/  BSSY B1, `(.L_x_36) ;  /* 0x0000013000017945 */ /* 0x000fe20003800000 */
[----:B------:R-:W-:Y:S02]  /*e1b0*/  IMAD.X R7, R11, 0x1, R157, P1 ;  /* 0x000000010b077824 */ /* 0x000fe400008e069d */
[----:B------:R-:W-:Y:S02]  /*e1c0*/  IMAD.SHL.U32 R163, R163, 0x10, RZ ;  /* 0x00000010a3a37824 */ /* 0x000fe400078e00ff */
[----:B------:R-:W-:-:S04]  /*e1d0*/  IMAD.WIDE.U32 R6, R152, UR43, R6 ;  /* 0x0000002b98067c25 */ /* 0x000fc8000f8e0006 */
[----:B------:R-:W-:Y:S01]  /*e1e0*/  IMAD.IADD R7, R160, 0x1, R7 ;  /* 0x00000001a0077824 */ /* 0x000fe200078e0207 */
[----:B--2---:R-:W-:-:S04]  /*e1f0*/  LEA R12, P1, R6, R20, 0x1 ;  /* 0x00000014060c7211 */ /* 0x004fc800078208ff */
[----:B------:R-:W-:Y:S01]  /*e200*/  LEA.HI.X R13, R6, R21, R7, 0x1, P1 ;  /* 0x00000015060d7211 */ /* 0x000fe200008f0c07 */
[----:B------:R-:W-:-:S05]  /*e210*/  IMAD.U32 R6, RZ, RZ, UR8 ;  /* 0x00000008ff067e24 */ /* 0x000fca000f8e00ff */
[----:B------:R-:W-:Y:S02]  /*e220*/  SHF.L.U64.HI R166, R6, 0x4, R166 ;  /* 0x0000000406a67819 */ /* 0x000fe400000102a6 */
[----:B------:R-:W-:Y:S01]  /*e230*/  IADD3 R6, P1, R163, R4, RZ ;  /* 0x00000004a3067210 */ /* 0x000fe20007f3e0ff */
[----:B----4-:R-:W-:-:S05]  /*e240*/  HADD2.F32 R7, -RZ, R153.H0_H0 ;  /* 0x20000099ff077230 */ /* 0x010fca0000004100 */
[----:B------:R-:W-:-:S04]  /*e250*/  FMUL R7, R7, R16 ;  /* 0x0000001007077220 */ /* 0x000fc80000400000 */
[----:B---3--:R-:W-:-:S05]  /*e260*/  FFMA R7, R161, R2, R7 ;  /* 0x00000002a1077223 */ /* 0x008fca0000000007 */
[----:B------:R-:W-:-:S04]  /*e270*/  F2FP.F16.F32.PACK_AB R7, RZ, R7 ;  /* 0x00000007ff07723e */ /* 0x000fc800000000ff */
[----:B------:R-:W-:Y:S01]  /*e280*/  PRMT R157, R7, 0x7610, R157 ;  /* 0x00007610079d7816 */ /* 0x000fe2000000009d */
[----:B------:R-:W-:-:S05]  /*e290*/  IMAD.X R7, R166, 0x1, R5, P1 ;  /* 0x00000001a6077824 */ /* 0x000fca00008e0605 */
[----:B------:R0:W-:Y:S01]  /*e2a0*/  @P0 STG.E.U16 desc[UR36][R6.64], R157 ;  /* 0x0000009d06000986 */ /* 0x0001e2000c101524 */
[----:B------:R-:W-:Y:S05]  /*e2b0*/  @!P2 BRA `(.L_x_37) ;  /* 0x000000000004a947 */ /* 0x000fea0003800000 */
[----:B------:R2:W5:Y:S02]  /*e2c0*/  LDG.E.LTC128B.U16 R153, desc[UR36][R12.64+0x2] ;  /* 0x000002240c997981 */ /* 0x000564000c1e1520 */
.L_x_37:
[----:B------:R-:W-:Y:S05]  /*e2d0*/  BSYNC B1 ;  /* 0x0000000000017941 */ /* 0x000fea0003800000 */
.L_x_36:
[----:B------:R-:W3:Y:S01]  /*e2e0*/  LDL.LU R161, [R1+0x40c] ;  /* 0x00040c0001a17983 */ /* 0x000ee20000300800 */
[----:B0----5:R-:W-:Y:S01]  /*e2f0*/  HADD2.F32 R157, -RZ, R153.H0_H0 ;  /* 0x20000099ff9d7230 */ /* 0x021fe20000004100 */
[----:B------:R-:W-:Y:S01]  /*e300*/  ISETP.GT.AND P4, PT, R3, 0x8, PT ;  /* 0x000000080300780c */ /* 0x000fe20003f84270 */
[----:B------:R-:W-:Y:S01]  /*e310*/  BSSY B1, `(.L_x_38) ;  /* 0x000000a000017945 */ /* 0x000fe20003800000 */
[----:B------:R-:W-:Y:S02]  /*e320*/  LOP3.LUT R17, R17, 0xfffffffb, RZ, 0xc0, !PT ;  /* 0xfffffffb11117812 */ /* 0x000fe400078ec0ff */
[----:B------:R-:W-:Y:S01]  /*e330*/  FMUL R157, R157, R16 ;  /* 0x000000109d9d7220 */ /* 0x000fe20000400000 */
[----:B------:R-:W-:-:S08]  /*e340*/  ISETP.GT.AND P0, PT, R0, RZ, P4 ;  /* 0x000000ff0000720c */ /* 0x000fd00002704270 */
[----:B------:R-:W-:Y:S01]  /*e350*/  @P4 LOP3.LUT R17, R17, 0x4, RZ, 0xfc, !PT ;  /* 0x0000000411114812 */ /* 0x000fe200078efcff */
[----:B---3--:R-:W-:-:S05]  /*e360*/  FFMA R157, R161, R2, R157 ;  /* 0x00000002a19d7223 */ /* 0x008fca000000009d */
[----:B------:R-:W-:-:S05]  /*e370*/  F2FP.F16.F32.PACK_AB R157, RZ, R157 ;  /* 0x0000009dff9d723e */ /* 0x000fca00000000ff */
[----:B------:R0:W-:Y:S01]  /*e380*/  @P2 STG.E.U16 desc[UR36][R6.64+0x2], R157 ;  /* 0x0000029d06002986 */ /* 0x0001e2000c101524 */
[----:B------:R-:W-:Y:S05]  /*e390*/  @!P0 BRA `(.L_x_39) ;  /* 0x0000000000048947 */ /* 0x000fea0003800000 */
[----:B------:R3:W5:Y:S02]  /*e3a0*/  LDG.E.LTC128B.U16 R153, desc[UR36][R14.64+0x10] ;  /* 0x000010240e997981 */ /* 0x000764000c1e1520 */
.L_x_39:
[----:B------:R-:W-:Y:S05]  /*e3b0*/  BSYNC B1 ;  /* 0x0000000000017941 */ /* 0x000fea0003800000 */
.L_x_38:
[----:B------:R-:W4:Y:S01]  /*e3c0*/  LDL.LU R161, [R1+0x410] ;  /* 0x0004100001a17983 */ /* 0x000f220000300800 */
[----:B0----5:R-:W-:Y:S01]  /*e3d0*/  HADD2.F32 R157, -RZ, R153.H0_H0 ;  /* 0x20000099ff9d7230 */ /* 0x021fe20000004100 */
[----:B------:R-:W-:Y:S01]  /*e3e0*/  ISETP.GT.AND P3, PT, R3, 0x9, PT ;  /* 0x000000090300780c */ /* 0x000fe20003f64270 */
[----:B------:R-:W-:Y:S01]  /*e3f0*/  BSSY B1, `(.L_x_40) ;  /* 0x000000a000017945 */ /* 0x000fe20003800000 */
[----:B------:R-:W-:Y:S02]  /*e400*/  LOP3.LUT R17, R17, 0xfffffff7, RZ, 0xc0, !PT ;  /* 0xfffffff711117812 */ /* 0x000fe400078ec0ff */
[----:B------:R-:W-:Y:S01]  /*e410*/  FMUL R157, R157, R16 ;  /* 0x000000109d9d7220 */ /* 0x000fe20000400000 */
[----:B------:R-:W-:-:S08]  /*e420*/  ISETP.GT.AND P1, PT, R0, RZ, P3 ;  /* 0x000000ff0000720c */ /* 0x000fd00001f24270 */
[----:B------:R-:W-:Y:S01]  /*e430*/  @P3 LOP3.LUT R17, R17, 0x8, RZ, 0xfc, !PT ;  /* 0x0000000811113812 */ /* 0x000fe200078efcff */
[----:B----4-:R-:W-:-:S05]  /*e440*/  FFMA R157, R161, R2, R157 ;  /* 0x00000002a19d7223 */ /* 0x010fca000000009d */
[----:B------:R-:W-:-:S05]  /*e450*/  F2FP.F16.F32.PACK_AB R157, RZ, R157 ;  /* 0x0000009dff9d723e */ /* 0x000fca00000000ff */
[----:B------:R0:W-:Y:S01]  /*e460*/  @P0 STG.E.U16 desc[UR36][R4.64+0x10], R157 ;  /* 0x0000109d04000986 */ /* 0x0001e2000c101524 */
[----:B------:R-:W-:Y:S05]  /*e470*/  @!P1 BRA `(.L_x_41) ;  /* 0x0000000000049947 */ /* 0x000fea0003800000 */
[----:B------:R4:W5:Y:S02]  /*e480*/  LDG.E.LTC128B.U16 R153, desc[UR36][R14.64+0x12] ;  /* 0x000012240e997981 */ /* 0x000964000c1e1520 */
.L_x_41:
[----:B------:R-:W-:Y:S05]  /*e490*/  BSYNC B1 ;  /* 0x0000000000017941 */ /* 0x000fea0003800000 */
.L_x_40:
[----:B------:R-:W2:Y:S01]  /*e4a0*/  LDL.LU R161, [R1+0x414] ;  /* 0x0004140001a17983 */ /* 0x000ea20000300800 */
[----:B0----5:R-:W-:Y:S01]  /*e4b0*/  HADD2.F32 R157, -RZ, R153.H0_H0 ;  /* 0x20000099ff9d7230 */ /* 0x021fe20000004100 */
[----:B------:R-:W-:Y:S01]  /*e4c0*/  ISETP.GT.AND P2, PT, R0, 0x8, P4 ;  /* 0x000000080000780c */ /* 0x000fe20002744270 */
[----:B------:R-:W-:Y:S03]  /*e4d0*/  BSSY B1, `(.L_x_42) ;  /* 0x0000007000017945 */ /* 0x000fe60003800000 */
[----:B------:R-:W-:-:S04]  /*e4e0*/  FMUL R157, R157, R16 ;  /* 0x000000109d9d7220 */ /* 0x000fc80000400000 */
[----:B--2---:R-:W-:-:S05]  /*e4f0*/  FFMA R157, R161, R2, R157 ;  /* 0x00000002a19d7223 */ /* 0x004fca000000009d */
[----:B------:R-:W-:-:S05]  /*e500*/  F2FP.F16.F32.PACK_AB R157, RZ, R157 ;  /* 0x0000009dff9d723e */ /* 0x000fca00000000ff */
[----:B------:R0:W-:Y:S01]  /*e510*/  @P1 STG.E.U16 desc[UR36][R4.64+0x12], R157 ;  /* 0x0000129d04001986 */ /* 0x0001e2000c101524 */
[----:B------:R-:W-:Y:S05]  /*e520*/  @!P2 BRA `(.L_x_43) ;  /* 0x000000000004a947 */ /* 0x000fea0003800000 */
[----:B------:R2:W5:Y:S02]  /*e530*/  LDG.E.LTC128B.U16 R153, desc[UR36][R12.64+0x10] ;  /* 0x000010240c997981 */ /* 0x000564000c1e1520 */
.L_x_43:
[----:B------:R-:W-:Y:S05]  /*e540*/  BSYNC B1 ;  /* 0x0000000000017941 */ /* 0x000fea0003800000 */
.L_x_42:
[----:B------:R-:W3:Y:S01]  /*e550*/  LDL.LU R161, [R1+0x418] ;  /* 0x0004180001a17983 */ /* 0x000ee20000300800 */
[----:B0----5:R-:W-:Y:S01]  /*e560*/  HADD2.F32 R157, -RZ, R153.H0_H0 ;  /* 0x20000099ff9d7230 */ /* 0x021fe20000004100 */
[----:B------:R-:W-:Y:S01]  /*e570*/  ISETP.GT.AND P0, PT, R0, 0x8, P3 ;  /* 0x000000080000780c */ /* 0x000fe20001f04270 */
[----:B------:R-:W-:Y:S03]  /*e580*/  BSSY B1, `(.L_x_44) ;  /* 0x0000007000017945 */ /* 0x000fe60003800000 */
[----:B------:R-:W-:-:S04]  /*e590*/  FMUL R157, R157, R16 ;  /* 0x000000109d9d7220 */ /* 0x000fc80000400000 */
[----:B---3--:R-:W-:-:S05]  /*e5a0*/  FFMA R157, R161, R2, R157 ;  /* 0x00000002a19d7223 */ /* 0x008fca000000009d */
[----:B------:R-:W-:-:S05]  /*e5b0*/  F2FP.F16.F32.PACK_AB R157, RZ, R157 ;  /* 0x0000009dff9d723e */ /* 0x000fca00000000ff */
[----:B------:R0:W-:Y:S01]  /*e5c0*/  @P2 STG.E.U16 desc[UR36][R6.64+0x10], R157 ;  /* 0x0000109d06002986 */ /* 0x0001e2000c101524 */
[----:B------:R-:W-:Y:S05]  /*e5d0*/  @!P0 BRA `(.L_x_45) ;  /* 0x0000000000048947 */ /* 0x000fea0003800000 */
[----:B------:R3:W5:Y:S02]  /*e5e0*/  LDG.E.LTC128B.U16 R153, desc[UR36][R12.64+0x12] ;  /* 0x000012240c997981 */ /* 0x000764000c1e1520 */
.L_x_45:
[----:B------:R-:W-:Y:S05]  /*e5f0*/  BSYNC B1 ;  /* 0x0000000000017941 */ /* 0x000fea0003800000 */
.L_x_44:
[----:B------:R-:W2:Y:S01]  /*e600*/  LDL.LU R161, [R1+0x41c] ;  /* 0x00041c0001a17983 */ /* 0x000ea20000300800 */
[----:B0----5:R-:W-:Y:S01]  /*e610*/  HADD2.F32 R157, -RZ, R153.H0_H0 ;  /* 0x20000099ff9d7230 */ /* 0x021fe20000004100 */
[----:B------:R-:W-:Y:S01]  /*e620*/  ISETP.GT.AND P3, PT, R3, 0x10, PT ;  /* 0x000000100300780c */ /* 0x000fe20003f64270 */
[----:B------:R-:W-:Y:S01]  /*e630*/  BSSY B1, `(.L_x_46) ;  /* 0x000000a000017945 */ /* 0x000fe20003800000 */
[----:B------:R-:W-:Y:S02]  /*e640*/  LOP3.LUT R17, R17, 0xffffffef, RZ, 0xc0, !PT ;  /* 0xffffffef11117812 */ /* 0x000fe400078ec0ff */
[----:B------:R-:W-:Y:S01]  /*e650*/  FMUL R157, R157, R16 ;  /* 0x000000109d9d7220 */ /* 0x000fe20000400000 */
[----:B------:R-:W-:-:S08]  /*e660*/  ISETP.GT.AND P1, PT, R0, RZ, P3 ;  /* 0x000000ff0000720c */ /* 0x000fd00001f24270 */
[----:B------:R-:W-:Y:S01]  /*e670*/  @P3 LOP3.LUT R17, R17, 0x10, RZ, 0xfc, !PT ;  /* 0x0000001011113812 */ /* 0x000fe200078efcff */
[----:B--2---:R-:W-:-:S05]  /*e680*/  FFMA R157, R161, R2, R157 ;  /* 0x00000002a19d7223 */ /* 0x004fca000000009d */
[----:B------:R-:W-:-:S05]  /*e690*/  F2FP.F16.F32.PACK_AB R157, RZ, R157 ;  /* 0x0000009dff9d723e */ /* 0x000fca00000000ff */
[----:B------:R0:W-:Y:S01]  /*e6a0*/  @P0 STG.E.U16 desc[UR36][R6.64+0x12], R157 ;  /* 0x0000129d06000986 */ /* 0x0001e2000c101524 */
[----:B------:R-:W-:Y:S05]  /*e6b0*/  @!P1 BRA `(.L_x_47) ;  /* 0x0000000000049947 */ /* 0x000fea0003800000 */
[----:B------:R2:W5:Y:S02]  /*e6c0*/  LDG.E.LTC128B.U16 R153, desc[UR36][R14.64+0x20] ;  /* 0x000020240e997981 */ /* 0x000564000c1e1520 */
.L_x_47:
[----:B------:R-:W-:Y:S05]  /*e6d0*/  BSYNC B1 ;  /* 0x0000000000017941 */ /* 0x000fea0003800000 */
.L_x_46:
        /* <DEDUP_REMOVED lines=13> */
.L_x_49:
[----:B------:R-:W-:Y:S05]  /*e7b0*/  BSYNC B1 ;  /* 0x0000000000017941 */ /* 0x000fea0003800000 */
.L_x_48:
[----:B------:R-:W2:Y:S01]  /*e7c0*/  LDL.LU R161, [R1+0x424] ;  /* 0x0004240001a17983 */ /* 0x000ea20000300800 */
[----:B0----5:R-:W-:Y:S01]  /*e7d0*/  HADD2.F32 R157, -RZ, R153.H0_H0 ;  /* 0x20000099ff9d7230 */ /* 0x021fe20000004100 */
[----:B------:R-:W-:Y:S04]  /*e7e0*/  BSSY B1, `(.L_x_50) ;  /* 0x0000008000017945 */ /* 0x000fe80003800000 */
[----:B------:R-:W-:-:S04]  /*e7f0*/  FMUL R157, R157, R16 ;  /* 0x000000109d9d7220 */ /* 0x000fc80000400000 */
[----:B--2---:R-:W-:-:S05]  /*e800*/  FFMA R157, R161, R2, R157 ;  /* 0x00000002a19d7223 */ /* 0x004fca000000009d */
[----:B------:R-:W-:-:S05]  /*e810*/  F2FP.F16.F32.PACK_AB R157, RZ, R157 ;  /* 0x0000009dff9d723e */ /* 0x000fca00000000ff */
[----:B------:R0:W-:Y:S01]  /*e820*/  @P0 STG.E.U16 desc[UR36][R4.64+0x22], R157 ;  /* 0x0000229d04000986 */ /* 0x0001e2000c101524 */
[----:B------:R-:W-:-:S13]  /*e830*/  ISETP.GT.AND P0, PT, R0, 0x8, P3 ;  /* 0x000000080000780c */ /* 0x000fda0001f04270 */
[----:B0-----:R-:W-:Y:S05]  /*e840*/  @!P0 BRA `(.L_x_51) ;  /* 0x0000000000048947 */ /* 0x001fea0003800000 */
[----:B------:R0:W5:Y:S02]  /*e850*/  LDG.E.LTC128B.U16 R153, desc[UR36][R12.64+0x20] ;  /* 0x000020240c997981 */ /* 0x000164000c1e1520 */
.L_x_51:
[----:B------:R-:W-:Y:S05]  /*e860*/  BSYNC B1 ;  /* 0x0000000000017941 */ /* 0x000fea0003800000 */
.L_x_50:
[----:B------:R-:W2:Y:S01]  /*e870*/  LDL.LU R161, [R1+0x428] ;  /* 0x0004280001a17983 */ /* 0x000ea20000300800 */
[----:B-----5:R-:W-:Y:S01]  /*e880*/  HADD2.F32 R157, -RZ, R153.H0_H0 ;  /* 0x20000099ff9d7230 */ /* 0x020fe20000004100 */
[----:B------:R-:W-:Y:S04]  /*e890*/  BSSY B1, `(.L_x_52) ;  /* 0x0000008000017945 */ /* 0x000fe80003800000 */
[----:B------:R-:W-:-:S04]  /*e8a0*/  FMUL R157, R157, R16 ;  /* 0x000000109d9d7220 */ /* 0x000fc80000400000 */
[----:B--2---:R-:W-:-:S05]  /*e8b0*/  FFMA R157, R161, R2, R157 ;  /* 0x00000002a19d7223 */ /* 0x004fca000000009d */
[----:B------:R-:W-:-:S05]  /*e8c0*/  F2FP.F16.F32.PACK_AB R157, RZ, R157 ;  /* 0x0000009dff9d723e */ /* 0x000fca00000000ff */
[----:B------:R2:W-:Y:S01]  /*e8d0*/  @P0 STG.E.U16 desc[UR36][R6.64+0x20], R157 ;  /* 0x0000209d06000986 */ /* 0x0005e2000c101524 */
[----:B------:R-:W-:-:S13]  /*e8e0*/  ISETP.GT.AND P0, PT, R0, 0x8, P2 ;  /* 0x000000080000780c */ /* 0x000fda0001704270 */
[----:B--2---:R-:W-:Y:S05]  /*e8f0*/  @!P0 BRA `(.L_x_53) ;  /* 0x0000000000048947 */ /* 0x004fea0003800000 */
[----:B------:R2:W5:Y:S02]  /*e900*/  LDG.E.LTC128B.U16 R153, desc[UR36][R12.64+0x22] ;  /* 0x000022240c997981 */ /* 0x000564000c1e1520 */
.L_x_53:
[----:B------:R-:W-:Y:S05]  /*e910*/  BSYNC B1 ;  /* 0x0000000000017941 */ /* 0x000fea0003800000 */
.L_x_52:
[----:B------:R-:W3:Y:S01]  /*e920*/  LDL.LU R161, [R1+0x42c] ;  /* 0x00042c0001a17983 */ /* 0x000ee20000300800 */
[----:B-----5:R-:W-:Y:S01]  /*e930*/  HADD2.F32 R157, -RZ, R153.H0_H0 ;  /* 0x20000099ff9d7230 */ /* 0x020fe20000004100 */
[----:B------:R-:W-:Y:S01]  /*e940*/  ISETP.GT.AND P2, PT, R3, 0x18, PT ;  /* 0x000000180300780c */ /* 0x000fe20003f44270 */
[----:B------:R-:W-:Y:S01]  /*e950*/  BSSY B1, `(.L_x_54) ;  /* 0x000000a000017945 */ /* 0x000fe20003800000 */
[----:B------:R-:W-:Y:S02]  /*e960*/  LOP3.LUT R18, R18, 0xfbffffff, RZ, 0xc0, !PT ;  /* 0xfbffffff12127812 */ /* 0x000fe400078ec0ff */
[----:B------:R-:W-:-:S09]  /*e970*/  FMUL R157, R157, R16 ;  /* 0x000000109d9d7220 */ /* 0x000fd20000400000 */
[----:B------:R-:W-:Y:S01]  /*e980*/  @P2 LOP3.LUT R18, R18, 0x4000000, RZ, 0xfc, !PT ;  /* 0x0400000012122812 */ /* 0x000fe200078efcff */
[----:B---3--:R-:W-:-:S05]  /*e990*/  FFMA R157, R161, R2, R157 ;  /* 0x00000002a19d7223 */ /* 0x008fca000000009d */
[----:B------:R-:W-:-:S05]  /*e9a0*/  F2FP.F16.F32.PACK_AB R157, RZ, R157 ;  /* 0x0000009dff9d723e */ /* 0x000fca00000000ff */
[----:B------:R3:W-:Y:S01]  /*e9b0*/  @P0 STG.E.U16 desc[UR36][R6.64+0x22], R157 ;  /* 0x0000229d06000986 */ /* 0x0007e2000c101524 */
[----:B------:R-:W-:-:S13]  /*e9c0*/  ISETP.GT.AND P0, PT, R0, RZ, P2 ;  /* 0x000000ff0000720c */ /* 0x000fda0001704270 */
[----:B---3--:R-:W-:Y:S05]  /*e9d0*/  @!P0 BRA `(.L_x_55) ;  /* 0x0000000000048947 */ /* 0x008fea0003800000 */
[----:B------:R3:W5:Y:S02]  /*e9e0*/  LDG.E.LTC128B.U16 R153, desc[UR36][R14.64+0x30] ;  /* 0x000030240e997981 */ /* 0x000764000c1e1520 */
.L_x_55:
[----:B------:R-:W-:Y:S05]  /*e9f0*/  BSYNC B1 ;  /* 0x0000000000017941 */ /* 0x000fea0003800000 */
.L_x_54:
[----:B------:R-:W2:Y:S01]  /*ea00*/  LDL.LU R161, [R1+0x430] ;  /* 0x0004300001a17983 */ /* 0x000ea20000300800 */
[----:B-----5:R-:W-:Y:S01]  /*ea10*/  HADD2.F32 R157, -RZ, R153.H0_H0 ;  /* 0x20000099ff9d7230 */ /* 0x020fe20000004100 */
[----:B------:R-:W-:Y:S01]  /*ea20*/  ISETP.GT.AND P1, PT, R3, 0x19, PT ;  /* 0x000000190300780c */ /* 0x000fe20003f24270 */
[----:B------:R-:W-:Y:S01]  /*ea30*/  BSSY B1, `(.L_x_56) ;  /* 0x000000a000017945 */ /* 0x000fe20003800000 */
[----:B------:R-:W-:Y:S02]  /*ea40*/  LOP3.LUT R18, R18, 0xfdffffff, RZ, 0xc0, !PT ;  /* 0xfdffffff12127812 */ /* 0x000fe400078ec0ff */
[----:B------:R-:W-:-:S09]  /*ea50*/  FMUL R157, R157, R16 ;  /* 0x000000109d9d7220 */ /* 0x000fd20000400000 */
[----:B------:R-:W-:Y:S01]  /*ea60*/  @P1 LOP3.LUT R18, R18, 0x2000000, RZ, 0xfc, !PT ;  /* 0x0200000012121812 */ /* 0x000fe200078efcff */
[----:B--2---:R-:W-:-:S05]  /*ea70*/  FFMA R157, R161, R2, R157 ;  /* 0x00000002a19d7223 */ /* 0x004fca000000009d */
[----:B------:R-:W-:-:S05]  /*ea80*/  F2FP.F16.F32.PACK_AB R157, RZ, R157 ;  /* 0x0000009dff9d723e */ /* 0x000fca00000000ff */
[----:B------:R2:W-:Y:S01]  /*ea90*/  @P0 STG.E.U16 desc[UR36][R4.64+0x30], R157 ;  /* 0x0000309d04000986 */ /* 0x0005e2000c101524 */
[----:B------:R-:W-:-:S13]  /*eaa0*/  ISETP.GT.AND P0, PT, R0, RZ, P1 ;  /* 0x000000ff0000720c */ /* 0x000fda0000f04270 */
[----:B--2---:R-:W-:Y:S05]  /*eab0*/  @!P0 BRA `(.L_x_57) ;  /* 0x0000000000048947 */ /* 0x004fea0003800000 */
[----:B------:R2:W5:Y:S02]  /*eac0*/  LDG.E.LTC128B.U16 R153, desc[UR36][R14.64+0x32] ;  /* 0x000032240e997981 */ /* 0x000564000c1e1520 */
.L_x_57:
[----:B------:R-:W-:Y:S05]  /*ead0*/  BSYNC B1 ;  /* 0x0000000000017941 */ /* 0x000fea0003800000 */
.L_x_56:
[----:B------:R-:W3:Y:S01]  /*eae0*/  LDL.LU R161, [R1+0x434] ;  /* 0x0004340001a17983 */ /* 0x000ee20000300800 */
[----:B-----5:R-:W-:Y:S01]  /*eaf0*/  HADD2.F32 R157, -RZ, R153.H0_H0 ;  /* 0x20000099ff9d7230 */ /* 0x020fe20000004100 */
[----:B------:R-:W-:Y:S04]  /*eb00*/  BSSY B1, `(.L_x_58) ;  /* 0x0000008000017945 */ /* 0x000fe80003800000 */
[----:B------:R-:W-:-:S04]  /*eb10*/  FMUL R157, R157, R16 ;  /* 0x000000109d9d7220 */ /* 0x000fc80000400000 */
[----:B---3--:R-:W-:-:S05]  /*eb20*/  FFMA R157, R161, R2, R157 ;  /* 0x00000002a19d7223 */ /* 0x008fca000000009d */
[----:B------:R-:W-:-:S05]  /*eb30*/  F2FP.F16.F32.PACK_AB R157, RZ, R157 ;  /* 0x0000009dff9d723e */ /* 0x000fca00000000ff */
[----:B------:R3:W-:Y:S01]  /*eb40*/  @P0 STG.E.U16 desc[UR36][R4.64+0x32], R157 ;  /* 0x0000329d04000986 */ /* 0x0007e2000c101524 */
[----:B------:R-:W-:-:S13]  /*eb50*/  ISETP.GT.AND P0, PT, R0, 0x8, P2 ;  /* 0x000000080000780c */ /* 0x000fda0001704270 */
[----:B---3--:R-:W-:Y:S05]  /*eb60*/  @!P0 BRA `(.L_x_59) ;  /* 0x0000000000048947 */ /* 0x008fea0003800000 */
[----:B------:R3:W5:Y:S02]  /*eb70*/  LDG.E.LTC128B.U16 R153, desc[UR36][R12.64+0x30] ;  /* 0x000030240c997981 */ /* 0x000764000c1e1520 */
.L_x_59:
[----:B------:R-:W-:Y:S05]  /*eb80*/  BSYNC B1 ;  /* 0x0000000000017941 */ /* 0x000fea0003800000 */
.L_x_58:
        /* <DEDUP_REMOVED lines=10> */
.L_x_61:
[----:B------:R-:W-:Y:S05]  /*ec30*/  BSYNC B1 ;  /* 0x0000000000017941 */ /* 0x000fea0003800000 */
.L_x_60:
        /* <DEDUP_REMOVED lines=13> */
.L_x_63:
[----:B------:R-:W-:Y:S05]  /*ed10*/  BSYNC B1 ;  /* 0x0000000000017941 */ /* 0x000fea0003800000 */
.L_x_62:
        /* <DEDUP_REMOVED lines=13> */
.L_x_65:
[----:B------:R-:W-:Y:S05]  /*edf0*/  BSYNC B1 ;  /* 0x0000000000017941 */ /* 0x000fea0003800000 */
.L_x_64:
        /* <DEDUP_REMOVED lines=10> */
.L_x_67:
[----:B------:R-:W-:Y:S05]  /*eea0*/  BSYNC B1 ;  /* 0x0000000000017941 */ /* 0x000fea0003800000 */
.L_x_66:
        /* <DEDUP_REMOVED lines=10> */
.L_x_69:
[----:B------:R-:W-:Y:S05]  /*ef50*/  BSYNC B1 ;  /* 0x0000000000017941 */ /* 0x000fea0003800000 */
.L_x_68:
        /* <DEDUP_REMOVED lines=13> */
.L_x_71:
[----:B------:R-:W-:Y:S05]  /*f030*/  BSYNC B1 ;  /* 0x0000000000017941 */ /* 0x000fea0003800000 */
.L_x_70:
        /* <DEDUP_REMOVED lines=13> */
.L_x_73:
[----:B------:R-:W-:Y:S05]  /*f110*/  BSYNC B1 ;  /* 0x0000000000017941 */ /* 0x000fea0003800000 */
.L_x_72:
        /* <DEDUP_REMOVED lines=10> */
.L_x_75:
[----:B------:R-:W-:Y:S05]  /*f1c0*/  BSYNC B1 ;  /* 0x0000000000017941 */ /* 0x000fea0003800000 */
.L_x_74:
        /* <DEDUP_REMOVED lines=10> */
.L_x_77:
[----:B------:R-:W-:Y:S05]  /*f270*/  BSYNC B1 ;  /* 0x0000000000017941 */ /* 0x000fea0003800000 */
.L_x_76:
        /* <DEDUP_REMOVED lines=13> */
.L_x_79:
[----:B------:R-:W-:Y:S05]  /*f350*/  BSYNC B1 ;  /* 0x0000000000017941 */ /* 0x000fea0003800000 */
.L_x_78:
[----:B------:R-:W2:Y:S01]  /*f360*/  LDL.LU R164, [R1+0x460] ;  /* 0x0004600001a47983 */ /* 0x000ea20000300800 */
[----:B-----5:R-:W-:Y:S01]  /*f370*/  HADD2.F32 R157, -RZ, R153.H0_H0 ;  /* 0x20000099ff9d7230 */ /* 0x020fe20000004100 */
[----:B------:R-:W-:Y:S01]  /*f380*/  ISETP.GT.AND P1, PT, R3, 0x31, PT ;  /* 0x000000310300780c */ /* 0x000fe20003f24270 */
[----:B------:R-:W-:Y:S01]  /*f390*/  BSSY B1, `(.L_x_80) ;  /* 0x000000b000017945 */ /* 0x000fe20003800000 */
[----:B------:R-:W-:Y:S02]  /*f3a0*/  LOP3.LUT R18, R18, 0xfff7ffff, RZ, 0xc0, !PT ;  /* 0xfff7ffff12127812 */ /* 0x000fe400078ec0ff */
[----:B------:R-:W-:Y:S01]  /*f3b0*/  FMUL R157, R157, R16 ;  /* 0x000000109d9d7220 */ /* 0x000fe20000400000 */
[----:B------:R-:W-:-:S08]  /*f3c0*/  PRMT R161, R153, 0x7610, R161 ;  /* 0x0000761099a17816 */ /* 0x000fd000000000a1 */
[----:B------:R-:W-:Y:S01]  /*f3d0*/  @P1 LOP3.LUT R18, R18, 0x80000, RZ, 0xfc, !PT ;  /* 0x0008000012121812 */ /* 0x000fe200078efcff */
[----:B--2---:R-:W-:-:S05]  /*f3e0*/  FFMA R157, R164, R2, R157 ;  /* 0x00000002a49d7223 */ /* 0x004fca000000009d */
[----:B------:R-:W-:-:S05]  /*f3f0*/  F2FP.F16.F32.PACK_AB R157, RZ, R157 ;  /* 0x0000009dff9d723e */ /* 0x000fca00000000ff */
[----:B------:R2:W-:Y:S01]  /*f400*/  @P0 STG.E.U16 desc[UR36][R4.64+0x60], R157 ;  /* 0x0000609d04000986 */ /* 0x0005e2000c101524 */
[----:B------:R-:W-:-:S13]  /*f410*/  ISETP.GT.AND P0, PT, R0, RZ, P1 ;  /* 0x000000ff0000720c */ /* 0x000fda0000f04270 */
[----:B--2---:R-:W-:Y:S05]  /*f420*/  @!P0 BRA `(.L_x_81) ;  /* 0x0000000000048947 */ /* 0x004fea0003800000 */
[----:B------:R2:W5:Y:S02]  /*f430*/  LDG.E.LTC128B.U16 R161, desc[UR36][R14.64+0x62] ;  /* 0x000062240ea17981 */ /* 0x000564000c1e1520 */
.L_x_81:
[----:B------:R-:W-:Y:S05]  /*f440*/  BSYNC B1 ;  /* 0x0000000000017941 */ /* 0x000fea0003800000 */
.L_x_80:
[----:B------:R-:W3:Y:S01]  /*f450*/  LDL.LU R157, [R1+0x464] ;  /* 0x00046400019d7983 */ /* 0x000ee20000300800 */
[----:B-----5:R-:W-:Y:S01]  /*f460*/  HADD2.F32 R153, -RZ, R161.H0_H0 ;  /* 0x200000a1ff997230 */ /* 0x020fe20000004100 */
[----:B------:R-:W-:Y:S04]  /*f470*/  BSSY B1, `(.L_x_82) ;  /* 0x0000023000017945 */ /* 0x000fe80003800000 */
[----:B------:R-:W-:-:S04]  /*f480*/  FMUL R153, R153, R16 ;  /* 0x0000001099997220 */ /* 0x000fc80000400000 */
[----:B---3--:R-:W-:-:S05]  /*f490*/  FFMA R153, R157, R2, R153 ;  /* 0x000000029d997223 */ /* 0x008fca0000000099 */
[----:B------:R-:W-:-:S05]  /*f4a0*/  F2FP.F16.F32.PACK_AB R153, RZ, R153 ;  /* 0x00000099ff99723e */ /* 0x000fca00000000ff */
[----:B------:R3:W-:Y:S02]  /*f4b0*/  @P0 STG.E.U16 desc[UR36][R4.64+0x62], R153 ;  /* 0x0000629904000986 */ /* 0x0007e4000c101524 */
[----:B---3--:R-:W-:-:S05]  /*f4c0*/  IADD3 R153, P0, R156, 0x80, RZ ;  /* 0x000000809c997810 */ /* 0x008fca0007f1e0ff */
[----:B------:R-:W-:Y:S02]  /*f4d0*/  IMAD.X R155, RZ, RZ, UR7, P0 ;  /* 0x00000007ff9b7e24 */ /* 0x000fe400080e06ff */
[----:B------:R-:W-:-:S04]  /*f4e0*/  IMAD.WIDE.U32 R156, R153, R8, R22 ;  /* 0x00000008999c7225 */ /* 0x000fc800078e0016 */
[----:B------:R-:W-:Y:S01]  /*f4f0*/  IMAD R155, R155, R8, RZ ;  /* 0x000000089b9b7224 */ /* 0x000fe200078e02ff */
[----:B------:R-:W-:Y:S01]  /*f500*/  LEA R164, P0, R156, R20, 0x1 ;  /* 0x000000149ca47211 */ /* 0x000fe200078008ff */
[----:B------:R-:W-:-:S04]  /*f510*/  IMAD.WIDE.U32 R158, R153, R8, R158 ;  /* 0x00000008999e7225 */ /* 0x000fc800078e009e */
[----:B------:R-:W-:-:S04]  /*f520*/  IMAD R155, R153, R9, R155 ;  /* 0x00000009999b7224 */ /* 0x000fc800078e029b */
[----:B------:R-:W-:Y:S02]  /*f530*/  IMAD.IADD R9, R157, 0x1, R155 ;  /* 0x000000019d097824 */ /* 0x000fe400078e029b */
[----:B------:R-:W-:-:S03]  /*f540*/  IMAD.IADD R22, R155, 0x1, R159 ;  /* 0x000000019b167824 */ /* 0x000fc600078e029f */
[----:B------:R-:W-:Y:S01]  /*f550*/  LEA.HI.X R165, R156, R21, R9, 0x1, P0 ;  /* 0x000000159ca57211 */ /* 0x000fe200000f0c09 */
[----:B------:R-:W-:Y:S01]  /*f560*/  IMAD.WIDE.U32 R8, R153, R8, R10 ;  /* 0x0000000899087225 */ /* 0x000fe200078e000a */
[----:B------:R-:W-:-:S03]  /*f570*/  IADD3 R156, P0, R10, R158, RZ ;  /* 0x0000009e0a9c7210 */ /* 0x000fc60007f1e0ff */
[----:B------:R-:W-:Y:S02]  /*f580*/  IMAD.IADD R9, R155, 0x1, R9 ;  /* 0x000000019b097824 */ /* 0x000fe400078e0209 */
[----:B------:R-:W-:Y:S02]  /*f590*/  IMAD.X R157, R11, 0x1, R22, P0 ;  /* 0x000000010b9d7824 */ /* 0x000fe400000e0616 */
[----:B------:R-:W-:-:S04]  /*f5a0*/  IMAD.WIDE.U32 R8, R152, UR43, R8 ;  /* 0x0000002b98087c25 */ /* 0x000fc8000f8e0008 */
[----:B------:R-:W-:Y:S01]  /*f5b0*/  IMAD.IADD R9, R160, 0x1, R9 ;  /* 0x00000001a0097824 */ /* 0x000fe200078e0209 */
[----:B------:R-:W-:Y:S01]  /*f5c0*/  LEA R10, P0, R8, R20, 0x1 ;  /* 0x00000014080a7211 */ /* 0x000fe200078008ff */
[----:B------:R-:W-:-:S03]  /*f5d0*/  IMAD.WIDE.U32 R152, R152, UR43, R156 ;  /* 0x0000002b98987c25 */ /* 0x000fc6000f8e009c */
[----:B------:R-:W-:Y:S01]  /*f5e0*/  LEA.HI.X R11, R8, R21, R9, 0x1, P0 ;  /* 0x00000015080b7211 */ /* 0x000fe200000f0c09 */
[----:B------:R-:W-:Y:S01]  /*f5f0*/  IMAD.IADD R160, R160, 0x1, R153 ;  /* 0x00000001a0a07824 */ /* 0x000fe200078e0299 */
[----:B------:R-:W-:-:S04]  /*f600*/  LEA R8, P0, R152, R20, 0x1 ;  /* 0x0000001498087211 */ /* 0x000fc800078008ff */
[----:B------:R-:W-:Y:S02]  /*f610*/  LEA.HI.X R9, R152, R21, R160, 0x1, P0 ;  /* 0x0000001598097211 */ /* 0x000fe400000f0ca0 */
[----:B------:R-:W-:-:S05]  /*f620*/  IADD3 R154, P0, R154, R158, RZ ;  /* 0x0000009e9a9a7210 */ /* 0x000fca0007f1e0ff */
[----:B------:R-:W-:Y:S01]  /*f630*/  IMAD.X R22, R22, 0x1, R23, P0 ;  /* 0x0000000116167824 */ /* 0x000fe200000e0617 */
[C---:B------:R-:W-:Y:S02]  /*f640*/  LEA R156, P0, R154.reuse, R20, 0x1 ;  /* 0x000000149a9c7211 */ /* 0x040fe400078008ff */
[----:B------:R-:W-:Y:S02]  /*f650*/  PRMT R20, R161, 0x7610, R20 ;  /* 0x00007610a1147816 */ /* 0x000fe40000000014 */
[----:B------:R-:W-:Y:S02]  /*f660*/  LEA.HI.X R157, R154, R21, R22, 0x1, P0 ;  /* 0x000000159a9d7211 */ /* 0x000fe400000f0c16 */
[----:B------:R-:W-:-:S13]  /*f670*/  ISETP.GT.AND P0, PT, R0, 0x8, P2 ;  /* 0x000000080000780c */ /* 0x000fda0001704270 */
[----:B------:R-:W-:Y:S05]  /*f680*/  @!P0 BRA `(.L_x_83) ;  /* 0x0000000000048947 */ /* 0x000fea0003800000 */
[----:B------:R3:W5:Y:S02]  /*f690*/  LDG.E.LTC128B.U16 R20, desc[UR36][R12.64+0x60] ;  /* 0x000060240c147981 */ /* 0x000764000c1e1520 */
.L_x_83:
[----:B------:R-:W-:Y:S05]  /*f6a0*/  BSYNC B1 ;  /* 0x0000000000017941 */ /* 0x000fea0003800000 */
.L_x_82:
        /* <DEDUP_REMOVED lines=10> */
.L_x_85:
[----:B------:R-:W-:Y:S05]  /*f750*/  BSYNC B1 ;  /* 0x0000000000017941 */ /* 0x000fea0003800000 */
.L_x_84:
        /* <DEDUP_REMOVED lines=13> */
.L_x_87:
[----:B------:R-:W-:Y:S05]  /*f830*/  BSYNC B1 ;  /* 0x0000000000017941 */ /* 0x000fea0003800000 */
.L_x_86:
        /* <DEDUP_REMOVED lines=13> */
.L_x_89:
[----:B------:R-:W-:Y:S05]  /*f910*/  BSYNC B1 ;  /* 0x0000000000017941 */ /* 0x000fea0003800000 */
.L_x_88:
        /* <DEDUP_REMOVED lines=10> */
.L_x_91:
[----:B------:R-:W-:Y:S05]  /*f9c0*/  BSYNC B1 ;  /* 0x0000000000017941 */ /* 0x000fea0003800000 */
.L_x_90:
        /* <DEDUP_REMOVED lines=10> */
.L_x_93:
[----:B------:R-:W-:Y:S05]  /*fa70*/  BSYNC B1 ;  /* 0x0000000000017941 */ /* 0x000fea0003800000 */
.L_x_92:
        /* <DEDUP_REMOVED lines=13> */
.L_x_95:
[----:B------:R-:W-:Y:S05]  /*fb50*/  BSYNC B1 ;  /* 0x0000000000017941 */ /* 0x000fea0003800000 */
.L_x_94:
        /* <DEDUP_REMOVED lines=13> */
.L_x_97:
[----:B------:R-:W-:Y:S05]  /*fc30*/  BSYNC B1 ;  /* 0x0000000000017941 */ /* 0x000fea0003800000 */
.L_x_96:
        /* <DEDUP_REMOVED lines=10> */
.L_x_99:
[----:B------:R-:W-:Y:S05]  /*fce0*/  BSYNC B1 ;  /* 0x0000000000017941 */ /* 0x000fea0003800000 */
.L_x_98:
        /* <DEDUP_REMOVED lines=10> */
.L_x_101:
[----:B------:R-:W-:Y:S05]  /*fd90*/  BSYNC B1 ;  /* 0x0000000000017941 */ /* 0x000fea0003800000 */
.L_x_100:
        /* <DEDUP_REMOVED lines=13> */
.L_x_103:
[----:B------:R-:W-:Y:S05]  /*fe70*/  BSYNC B1 ;  /* 0x0000000000017941 */ /* 0x000fea0003800000 */
.L_x_102:
        /* <DEDUP_REMOVED lines=13> */
.L_x_105:
[----:B------:R-:W-:Y:S05]  /*ff50*/  BSYNC B1 ;  /* 0x0000000000017941 */ /* 0x000fea0003800000 */
.L_x_104:
        /* <DEDUP_REMOVED lines=10> */
.L_x_107:
[----:B------:R-:W-:Y:S05]  /*10000*/  BSYNC B1 ;  /* 0x0000000000017941 */ /* 0x000fea0003800000 */
.L_x_106:
        /* <DEDUP_REMOVED lines=10> */
.L_x_109:
[----:B------:R-:W-:Y:S05]  /*100b0*/  BSYNC B1 ;  /* 0x0000000000017941 */ /* 0x000fea0003800000 */
.L_x_108:
        /* <DEDUP_REMOVED lines=13> */
.L_x_111:
[----:B------:R-:W-:Y:S05]  /*10190*/  BSYNC B1 ;  /* 0x0000000000017941 */ /* 0x000fea0003800000 */
.L_x_110:
        /* <DEDUP_REMOVED lines=13> */
.L_x_113:
[----:B------:R-:W-:Y:S05]  /*10270*/  BSYNC B1 ;  /* 0x0000000000017941 */ /* 0x000fea0003800000 */
.L_x_112:
        /* <DEDUP_REMOVED lines=10> */
.L_x_115:
[----:B------:R-:W-:Y:S05]  /*10320*/  BSYNC B1 ;  /* 0x0000000000017941 */ /* 0x000fea0003800000 */
.L_x_114:
        /* <DEDUP_REMOVED lines=10> */
.L_x_117:
[----:B------:R-:W-:Y:S05]  /*103d0*/  BSYNC B1 ;  /* 0x0000000000017941 */ /* 0x000fea0003800000 */
.L_x_116:
        /* <DEDUP_REMOVED lines=13> */
.L_x_119:
[----:B------:R-:W-:Y:S05]  /*104b0*/  BSYNC B1 ;  /* 0x0000000000017941 */ /* 0x000fea0003800000 */
.L_x_118:
        /* <DEDUP_REMOVED lines=13> */
.L_x_121:
[----:B------:R-:W-:Y:S05]  /*10590*/  BSYNC B1 ;  /* 0x0000000000017941 */ /* 0x000fea0003800000 */
.L_x_120:
        /* <DEDUP_REMOVED lines=10> */
.L_x_123:
[----:B------:R-:W-:Y:S05]  /*10640*/  BSYNC B1 ;  /* 0x0000000000017941 */ /* 0x000fea0003800000 */
.L_x_122:
        /* <DEDUP_REMOVED lines=10> */
.L_x_125:
[----:B------:R-:W-:Y:S05]  /*106f0*/  BSYNC B1 ;  /* 0x0000000000017941 */ /* 0x000fea0003800000 */
.L_x_124:
        /* <DEDUP_REMOVED lines=13> */
.L_x_127:
[----:B------:R-:W-:Y:S05]  /*107d0*/  BSYNC B1 ;  /* 0x0000000000017941 */ /* 0x000fea0003800000 */
.L_x_126:
        /* <DEDUP_REMOVED lines=13> */
.L_x_129:
[----:B------:R-:W-:Y:S05]  /*108b0*/  BSYNC B1 ;  /* 0x0000000000017941 */ /* 0x000fea0003800000 */
.L_x_128:
        /* <DEDUP_REMOVED lines=10> */
.L_x_131:
[----:B------:R-:W-:Y:S05]  /*10960*/  BSYNC B1 ;  /* 0x0000000000017941 */ /* 0x000fea0003800000 */
.L_x_130:
        /* <DEDUP_REMOVED lines=10> */
.L_x_133:
[----:B------:R-:W-:Y:S05]  /*10a10*/  BSYNC B1 ;  /* 0x0000000000017941 */ /* 0x000fea0003800000 */
.L_x_132:
        /* <DEDUP_REMOVED lines=13> */
.L_x_135:
[----:B------:R-:W-:Y:S05]  /*10af0*/  BSYNC B1 ;  /* 0x0000000000017941 */ /* 0x000fea0003800000 */
.L_x_134:
        /* <DEDUP_REMOVED lines=13> */
.L_x_137:
[----:B------:R-:W-:Y:S05]  /*10bd0*/  BSYNC B1 ;  /* 0x0000000000017941 */ /* 0x000fea0003800000 */
.L_x_136:
        /* <DEDUP_REMOVED lines=10> */
.L_x_139:
[----:B------:R-:W-:Y:S05]  /*10c80*/  BSYNC B1 ;  /* 0x0000000000017941 */ /* 0x000fea0003800000 */
.L_x_138:
        /* <DEDUP_REMOVED lines=10> */
.L_x_141:
[----:B------:R-:W-:Y:S05]  /*10d30*/  BSYNC B1 ;  /* 0x0000000000017941 */ /* 0x000fea0003800000 */
.L_x_140:
        /* <DEDUP_REMOVED lines=13> */
.L_x_143:
[----:B------:R-:W-:Y:S05]  /*10e10*/  BSYNC B1 ;  /* 0x0000000000017941 */ /* 0x000fea0003800000 */
.L_x_142:
        /* <DEDUP_REMOVED lines=13> */
.L_x_145:
[----:B------:R-:W-:Y:S05]  /*10ef0*/  BSYNC B1 ;  /* 0x0000000000017941 */ /* 0x000fea0003800000 */
.L_x_144:
        /* <DEDUP_REMOVED lines=10> */
.L_x_147:
[----:B------:R-:W-:Y:S05]  /*10fa0*/  BSYNC B1 ;  /* 0x0000000000017941 */ /* 0x000fea0003800000 */
.L_x_146:
        /* <DEDUP_REMOVED lines=10> */
.L_x_149:
[----:B------:R-:W-:Y:S05]  /*11050*/  BSYNC B1 ;  /* 0x0000000000017941 */ /* 0x000fea0003800000 */
.L_x_148:
        /* <DEDUP_REMOVED lines=13> */
.L_x_151:
[----:B------:R-:W-:Y:S05]  /*11130*/  BSYNC B1 ;  /* 0x0000000000017941 */ /* 0x000fea0003800000 */
.L_x_150:
        /* <DEDUP_REMOVED lines=13> */
.L_x_153:
[----:B------:R-:W-:Y:S05]  /*11210*/  BSYNC B1 ;  /* 0x0000000000017941 */ /* 0x000fea0003800000 */
.L_x_152:
        /* <DEDUP_REMOVED lines=10> */
.L_x_155:
[----:B------:R-:W-:Y:S05]  /*112c0*/  BSYNC B1 ;  /* 0x0000000000017941 */ /* 0x000fea0003800000 */
.L_x_154:
        /* <DEDUP_REMOVED lines=10> */
.L_x_157:
[----:B------:R-:W-:Y:S05]  /*11370*/  BSYNC B1 ;  /* 0x0000000000017941 */ /* 0x000fea0003800000 */
.L_x_156:
        /* <DEDUP_REMOVED lines=13> */
.L_x_159:
[----:B------:R-:W-:Y:S05]  /*11450*/  BSYNC B1 ;  /* 0x0000000000017941 */ /* 0x000fea0003800000 */
.L_x_158:
        /* <DEDUP_REMOVED lines=13> */
.L_x_161:
[----:B------:R-:W-:Y:S05]  /*11530*/  BSYNC B1 ;  /* 0x0000000000017941 */ /* 0x000fea0003800000 */
.L_x_160:
        /* <DEDUP_REMOVED lines=10> */
.L_x_163:
[----:B------:R-:W-:Y:S05]  /*115e0*/  BSYNC B1 ;  /* 0x0000000000017941 */ /* 0x000fea0003800000 */
.L_x_162:
        /* <DEDUP_REMOVED lines=10> */
.L_x_165:
[----:B------:R-:W-:Y:S05]  /*11690*/  BSYNC B1 ;  /* 0x0000000000017941 */ /* 0x000fea0003800000 */
.L_x_164:
        /* <DEDUP_REMOVED lines=13> */
.L_x_167:
[----:B------:R-:W-:Y:S05]  /*11770*/  BSYNC B1 ;  /* 0x0000000000017941 */ /* 0x000fea0003800000 */
.L_x_166:
        /* <DEDUP_REMOVED lines=13> */
.L_x_169:
[----:B------:R-:W-:Y:S05]  /*11850*/  BSYNC B1 ;  /* 0x0000000000017941 */ /* 0x000fea0003800000 */
.L_x_168:
        /* <DEDUP_REMOVED lines=10> */
.L_x_171:
[----:B------:R-:W-:Y:S05]  /*11900*/  BSYNC B1 ;  /* 0x0000000000017941 */ /* 0x000fea0003800000 */
.L_x_170:
        /* <DEDUP_REMOVED lines=10> */
.L_x_173:
[----:B------:R-:W-:Y:S05]  /*119b0*/  BSYNC B1 ;  /* 0x0000000000017941 */ /* 0x000fea0003800000 */
.L_x_172:
        /* <DEDUP_REMOVED lines=13> */
.L_x_175:
[----:B------:R-:W-:Y:S05]  /*11a90*/  BSYNC B1 ;  /* 0x0000000000017941 */ /* 0x000fea0003800000 */
.L_x_174:
        /* <DEDUP_REMOVED lines=13> */
.L_x_177:
[----:B------:R-:W-:Y:S05]  /*11b70*/  BSYNC B1 ;  /* 0x0000000000017941 */ /* 0x000fea0003800000 */
.L_x_176:
        /* <DEDUP_REMOVED lines=10> */
.L_x_179:
[----:B------:R-:W-:Y:S05]  /*11c20*/  BSYNC B1 ;  /* 0x0000000000017941 */ /* 0x000fea0003800000 */
.L_x_178:
        /* <DEDUP_REMOVED lines=10> */
.L_x_181:
[----:B------:R-:W-:Y:S05]  /*11cd0*/  BSYNC B1 ;  /* 0x0000000000017941 */ /* 0x000fea0003800000 */
.L_x_180:
        /* <DEDUP_REMOVED lines=13> */
.L_x_183:
[----:B------:R-:W-:Y:S05]  /*11db0*/  BSYNC B1 ;  /* 0x0000000000017941 */ /* 0x000fea0003800000 */
.L_x_182:
        /* <DEDUP_REMOVED lines=13> */
.L_x_185:
[----:B------:R-:W-:Y:S05]  /*11e90*/  BSYNC B1 ;  /* 0x0000000000017941 */ /* 0x000fea0003800000 */
.L_x_184:
        /* <DEDUP_REMOVED lines=10> */
.L_x_187:
[----:B------:R-:W-:Y:S05]  /*11f40*/  BSYNC B1 ;  /* 0x0000000000017941 */ /* 0x000fea0003800000 */
.L_x_186:
        /* <DEDUP_REMOVED lines=10> */
.L_x_189:
[----:B------:R-:W-:Y:S05]  /*11ff0*/  BSYNC B1 ;  /* 0x0000000000017941 */ /* 0x000fea0003800000 */
.L_x_188:
        /* <DEDUP_REMOVED lines=13> */
.L_x_191:
[----:B------:R-:W-:Y:S05]  /*120d0*/  BSYNC B1 ;  /* 0x0000000000017941 */ /* 0x000fea0003800000 */
.L_x_190:
        /* <DEDUP_REMOVED lines=13> */
.L_x_193:
[----:B------:R-:W-:Y:S05]  /*121b0*/  BSYNC B1 ;  /* 0x0000000000017941 */ /* 0x000fea0003800000 */
.L_x_192:
        /* <DEDUP_REMOVED lines=10> */
.L_x_195:
[----:B------:R-:W-:Y:S05]  /*12260*/  BSYNC B1 ;  /* 0x0000000000017941 */ /* 0x000fea0003800000 */
.L_x_194:
        /* <DEDUP_REMOVED lines=10> */
.L_x_197:
[----:B------:R-:W-:Y:S05]  /*12310*/  BSYNC B1 ;  /* 0x0000000000017941 */ /* 0x000fea0003800000 */
.L_x_196:
        /* <DEDUP_REMOVED lines=13> */
.L_x_199:
[----:B------:R-:W-:Y:S05]  /*123f0*/  BSYNC B1 ;  /* 0x0000000000017941 */ /* 0x000fea0003800000 */
.L_x_198:
        /* <DEDUP_REMOVED lines=13> */
.L_x_201:
[----:B------:R-:W-:Y:S05]  /*124d0*/  BSYNC B1 ;  /* 0x0000000000017941 */ /* 0x000fea0003800000 */
.L_x_200:
        /* <DEDUP_REMOVED lines=10> */
.L_x_203:
[----:B------:R-:W-:Y:S05]  /*12580*/  BSYNC B1 ;  /* 0x0000000000017941 */ /* 0x000fea0003800000 */
.L_x_202:
        /* <DEDUP_REMOVED lines=10> */
.L_x_205:
[----:B------:R-:W-:Y:S05]  /*12630*/  BSYNC B1 ;  /* 0x0000000000017941 */ /* 0x000fea0003800000 */
.L_x_204:
        /* <DEDUP_REMOVED lines=13> */
.L_x_207:
[----:B------:R-:W-:Y:S05]  /*12710*/  BSYNC B1 ;  /* 0x0000000000017941 */ /* 0x000fea0003800000 */
.L_x_206:
        /* <DEDUP_REMOVED lines=13> */
.L_x_209:
[----:B------:R-:W-:Y:S05]  /*127f0*/  BSYNC B1 ;  /* 0x0000000000017941 */ /* 0x000fea0003800000 */
.L_x_208:
        /* <DEDUP_REMOVED lines=10> */
.L_x_211:
[----:B------:R-:W-:Y:S05]  /*128a0*/  BSYNC B1 ;  /* 0x0000000000017941 */ /* 0x000fea0003800000 */
.L_x_210:
        /* <DEDUP_REMOVED lines=10> */
.L_x_213:
[----:B------:R-:W-:Y:S05]  /*12950*/  BSYNC B1 ;  /* 0x0000000000017941 */ /* 0x000fea0003800000 */
.L_x_212:
        /* <DEDUP_REMOVED lines=13> */
.L_x_215:
[----:B------:R-:W-:Y:S05]  /*12a30*/  BSYNC B1 ;  /* 0x0000000000017941 */ /* 0x000fea0003800000 */
.L_x_214:
        /* <DEDUP_REMOVED lines=13> */
.L_x_217:
[----:B------:R-:W-:Y:S05]  /*12b10*/  BSYNC B1 ;  /* 0x0000000000017941 */ /* 0x000fea0003800000 */
.L_x_216:
        /* <DEDUP_REMOVED lines=10> */
.L_x_219:
[----:B------:R-:W-:Y:S05]  /*12bc0*/  BSYNC B1 ;  /* 0x0000000000017941 */ /* 0x000fea0003800000 */
.L_x_218:
        /* <DEDUP_REMOVED lines=10> */
.L_x_221:
[----:B------:R-:W-:Y:S05]  /*12c70*/  BSYNC B1 ;  /* 0x0000000000017941 */ /* 0x000fea0003800000 */
.L_x_220:
        /* <DEDUP_REMOVED lines=13> */
.L_x_223:
[----:B------:R-:W-:Y:S05]  /*12d50*/  BSYNC B1 ;  /* 0x0000000000017941 */ /* 0x000fea0003800000 */
.L_x_222:
        /* <DEDUP_REMOVED lines=13> */
.L_x_225:
[----:B------:R-:W-:Y:S05]  /*12e30*/  BSYNC B1 ;  /* 0x0000000000017941 */ /* 0x000fea0003800000 */
.L_x_224:
        /* <DEDUP_REMOVED lines=10> */
.L_x_227:
[----:B------:R-:W-:Y:S05]  /*12ee0*/  BSYNC B1 ;  /* 0x0000000000017941 */ /* 0x000fea0003800000 */
.L_x_226:
        /* <DEDUP_REMOVED lines=10> */
.L_x_229:
[----:B------:R-:W-:Y:S05]  /*12f90*/  BSYNC B1 ;  /* 0x0000000000017941 */ /* 0x000fea0003800000 */
.L_x_228:
        /* <DEDUP_REMOVED lines=13> */
.L_x_231:
[----:B------:R-:W-:Y:S05]  /*13070*/  BSYNC B1 ;  /* 0x0000000000017941 */ /* 0x000fea0003800000 */
.L_x_230:
        /* <DEDUP_REMOVED lines=13> */
.L_x_233:
[----:B------:R-:W-:Y:S05]  /*13150*/  BSYNC B1 ;  /* 0x0000000000017941 */ /* 0x000fea0003800000 */
.L_x_232:
        /* <DEDUP_REMOVED lines=10> */
.L_x_235:
[----:B------:R-:W-:Y:S05]  /*13200*/  BSYNC B1 ;  /* 0x0000000000017941 */ /* 0x000fea0003800000 */
.L_x_234:
        /* <DEDUP_REMOVED lines=10> */
.L_x_237:
[----:B------:R-:W-:Y:S05]  /*132b0*/  BSYNC B1 ;  /* 0x0000000000017941 */ /* 0x000fea0003800000 */
.L_x_236:
        /* <DEDUP_REMOVED lines=13> */
.L_x_239:
[----:B------:R-:W-:Y:S05]  /*13390*/  BSYNC B1 ;  /* 0x0000000000017941 */ /* 0x000fea0003800000 */
.L_x_238:
        /* <DEDUP_REMOVED lines=13> */
.L_x_241:
[----:B------:R-:W-:Y:S05]  /*13470*/  BSYNC B1 ;  /* 0x0000000000017941 */ /* 0x000fea0003800000 */
.L_x_240:
        /* <DEDUP_REMOVED lines=10> */
.L_x_243:
[----:B------:R-:W-:Y:S05]  /*13520*/  BSYNC B1 ;  /* 0x0000000000017941 */ /* 0x000fea0003800000 */
.L_x_242:
        /* <DEDUP_REMOVED lines=10> */
.L_x_245:
[----:B------:R-:W-:Y:S05]  /*135d0*/  BSYNC B1 ;  /* 0x0000000000017941 */ /* 0x000fea0003800000 */
.L_x_244:
        /* <DEDUP_REMOVED lines=13> */
.L_x_247:
[----:B------:R-:W-:Y:S05]  /*136b0*/  BSYNC B1 ;  /* 0x0000000000017941 */ /* 0x000fea0003800000 */
.L_x_246:
        /* <DEDUP_REMOVED lines=13> */
.L_x_249:
[----:B------:R-:W-:Y:S05]  /*13790*/  BSYNC B1 ;  /* 0x0000000000017941 */ /* 0x000fea0003800000 */
.L_x_248:
        /* <DEDUP_REMOVED lines=10> */
.L_x_251:
[----:B------:R-:W-:Y:S05]  /*13840*/  BSYNC B1 ;  /* 0x0000000000017941 */ /* 0x000fea0003800000 */
.L_x_250:
        /* <DEDUP_REMOVED lines=10> */
.L_x_253:
[----:B------:R-:W-:Y:S05]  /*138f0*/  BSYNC B1 ;  /* 0x0000000000017941 */ /* 0x000fea0003800000 */
.L_x_252:
        /* <DEDUP_REMOVED lines=13> */
.L_x_255:
[----:B------:R-:W-:Y:S05]  /*139d0*/  BSYNC B1 ;  /* 0x0000000000017941 */ /* 0x000fea0003800000 */
.L_x_254:
        /* <DEDUP_REMOVED lines=13> */
.L_x_257:
[----:B------:R-:W-:Y:S05]  /*13ab0*/  BSYNC B1 ;  /* 0x0000000000017941 */ /* 0x000fea0003800000 */
.L_x_256:
        /* <DEDUP_REMOVED lines=10> */
.L_x_259:
[----:B------:R-:W-:Y:S05]  /*13b60*/  BSYNC B1 ;  /* 0x0000000000017941 */ /* 0x000fea0003800000 */
.L_x_258:
        /* <DEDUP_REMOVED lines=10> */
.L_x_261:
[----:B------:R-:W-:Y:S05]  /*13c10*/  BSYNC B1 ;  /* 0x0000000000017941 */ /* 0x000fea0003800000 */
.L_x_260:
        /* <DEDUP_REMOVED lines=13> */
.L_x_263:
[----:B------:R-:W-:Y:S05]  /*13cf0*/  BSYNC B1 ;  /* 0x0000000000017941 */ /* 0x000fea0003800000 */
.L_x_262:
        /* <DEDUP_REMOVED lines=13> */
.L_x_265:
[----:B------:R-:W-:Y:S05]  /*13dd0*/  BSYNC B1 ;  /* 0x0000000000017941 */ /* 0x000fea0003800000 */
.L_x_264:
        /* <DEDUP_REMOVED lines=10> */
.L_x_267:
[----:B------:R-:W-:Y:S05]  /*13e80*/  BSYNC B1 ;  /* 0x0000000000017941 */ /* 0x000fea0003800000 */
.L_x_266:
        /* <DEDUP_REMOVED lines=10> */
.L_x_269:
[----:B------:R-:W-:Y:S05]  /*13f30*/  BSYNC B1 ;  /* 0x0000000000017941 */ /* 0x000fea0003800000 */
.L_x_268:
[----:B------:R-:W3:Y:S01]  /*13f40*/  LDL.LU R22, [R1+0x5dc] ;  /* 0x0005dc0001167983 */ /* 0x000ee20000300800 */
[----:B-----5:R-:W-:Y:S01]  /*13f50*/  HADD2.F32 R21, -RZ, R20.H0_H0 ;  /* 0x20000014ff157230 */ /* 0x020fe20000004100 */
[----:B------:R-:W-:Y:S01]  /*13f60*/  ISETP.GT.AND P3, PT, R3, 0xf0, PT ;  /* 0x000000f00300780c */ /* 0x000fe20003f64270 */
[----:B------:R-:W-:Y:S03]  /*13f70*/  BSSY B1, `(.L_x_270) ;  /* 0x0000008000017945 */ /* 0x000fe60003800000 */
[----:B------:R-:W-:-:S04]  /*13f80*/  FMUL R21, R21, R16 ;  /* 0x0000001015157220 */ /* 0x000fc80000400000 */
[----:B---3--:R-:W-:-:S05]  /*13f90*/  FFMA R21, R22, R2, R21 ;  /* 0x0000000216157223 */ /* 0x008fca0000000015 */
[----:B------:R-:W-:-:S05]  /*13fa0*/  F2FP.F16.F32.PACK_AB R21, RZ, R21 ;  /* 0x00000015ff15723e */ /* 0x000fca00000000ff */
[----:B------:R3:W-:Y:S01]  /*13fb0*/  @P0 STG.E.U16 desc[UR36][R6.64+0x1d2], R21 ;  /* 0x0001d21506000986 */ /* 0x0007e2000c101524 */
[----:B------:R-:W-:-:S13]  /*13fc0*/  ISETP.GT.AND P0, PT, R0, RZ, P3 ;  /* 0x000000ff0000720c */ /* 0x000fda0001f04270 */
[----:B---3--:R-:W-:Y:S05]  /*13fd0*/  @!P0 BRA `(.L_x_271) ;  /* 0x0000000000048947 */ /* 0x008fea0003800000 */
[----:B------:R3:W5:Y:S02]  /*13fe0*/  LDG.E.LTC128B.U16 R20, desc[UR36][R14.64+0x1e0] ;  /* 0x0001e0240e147981 */ /* 0x000764000c1e1520 */
.L_x_271:
[----:B------:R-:W-:Y:S05]  /*13ff0*/  BSYNC B1 ;  /* 0x0000000000017941 */ /* 0x000fea0003800000 */
.L_x_270:
[----:B------:R-:W2:Y:S01]  /*14000*/  LDL.LU R22, [R1+0x5e0] ;  /* 0x0005e00001167983 */ /* 0x000ea20000300800 */
[----:B-----5:R-:W-:Y:S01]  /*14010*/  HADD2.F32 R21, -RZ, R20.H0_H0 ;  /* 0x20000014ff157230 */ /* 0x020fe20000004100 */
[----:B------:R-:W-:Y:S01]  /*14020*/  ISETP.GT.AND P2, PT, R3, 0xf1, PT ;  /* 0x000000f10300780c */ /* 0x000fe20003f44270 */
[----:B------:R-:W-:Y:S03]  /*14030*/  BSSY B1, `(.L_x_272) ;  /* 0x0000008000017945 */ /* 0x000fe60003800000 */
[----:B------:R-:W-:-:S04]  /*14040*/  FMUL R21, R21, R16 ;  /* 0x0000001015157220 */ /* 0x000fc80000400000 */
[----:B--2---:R-:W-:-:S05]  /*14050*/  FFMA R21, R22, R2, R21 ;  /* 0x0000000216157223 */ /* 0x004fca0000000015 */
[----:B------:R-:W-:-:S05]  /*14060*/  F2FP.F16.F32.PACK_AB R21, RZ, R21 ;  /* 0x00000015ff15723e */ /* 0x000fca00000000ff */
[----:B------:R2:W-:Y:S01]  /*14070*/  @P0 STG.E.U16 desc[UR36][R4.64+0x1e0], R21 ;  /* 0x0001e01504000986 */ /* 0x0005e2000c101524 */
[----:B------:R-:W-:-:S13]  /*14080*/  ISETP.GT.AND P0, PT, R0, RZ, P2 ;  /* 0x000000ff0000720c */ /* 0x000fda0001704270 */
[----:B--2---:R-:W-:Y:S05]  /*14090*/  @!P0 BRA `(.L_x_273) ;  /* 0x0000000000048947 */ /* 0x004fea0003800000 */
[----:B------:R2:W5:Y:S02]  /*140a0*/  LDG.E.LTC128B.U16 R20, desc[UR36][R14.64+0x1e2] ;  /* 0x0001e2240e147981 */ /* 0x000564000c1e1520 */
.L_x_273:
[----:B------:R-:W-:Y:S05]  /*140b0*/  BSYNC B1 ;  /* 0x0000000000017941 */ /* 0x000fea0003800000 */
.L_x_272:
        /* <DEDUP_REMOVED lines=10> */
.L_x_275:
[----:B------:R-:W-:Y:S05]  /*14160*/  BSYNC B1 ;  /* 0x0000000000017941 */ /* 0x000fea0003800000 */
.L_x_274:
        /* <DEDUP_REMOVED lines=10> */
.L_x_277:
[----:B------:R-:W-:Y:S05]  /*14210*/  BSYNC B1 ;  /* 0x0000000000017941 */ /* 0x000fea0003800000 */
.L_x_276:
        /* <DEDUP_REMOVED lines=11> */
.L_x_279:
[----:B------:R-:W-:Y:S05]  /*142d0*/  BSYNC B1 ;  /* 0x0000000000017941 */ /* 0x000fea0003800000 */
.L_x_278:
[----:B------:R-:W2:Y:S01]  /*142e0*/  LDL.LU R22, [R1+0x5f0] ;  /* 0x0005f00001167983 */ /* 0x000ea20000300800 */
[----:B-----5:R-:W-:Y:S01]  /*142f0*/  HADD2.F32 R21, -RZ, R20.H0_H0 ;  /* 0x20000014ff157230 */ /* 0x020fe20000004100 */
[----:B------:R-:W-:Y:S04]  /*14300*/  BSSY B1, `(.L_x_280) ;  /* 0x0000009000017945 */ /* 0x000fe80003800000 */
[----:B------:R-:W-:-:S04]  /*14310*/  FMUL R21, R21, R16 ;  /* 0x0000001015157220 */ /* 0x000fc80000400000 */
[----:B--2---:R-:W-:-:S05]  /*14320*/  FFMA R21, R22, R2, R21 ;  /* 0x0000000216157223 */ /* 0x004fca0000000015 */
[----:B------:R-:W-:-:S05]  /*14330*/  F2FP.F16.F32.PACK_AB R21, RZ, R21 ;  /* 0x00000015ff15723e */ /* 0x000fca00000000ff */
[----:B------:R2:W-:Y:S01]  /*14340*/  @P0 STG.E.U16 desc[UR36][R4.64+0x1f0], R21 ;  /* 0x0001f01504000986 */ /* 0x0005e2000c101524 */
[----:B------:R-:W-:-:S04]  /*14350*/  ISETP.GT.AND P0, PT, R3, 0xf9, PT ;  /* 0x000000f90300780c */ /* 0x000fc80003f04270 */
[----:B------:R-:W-:-:S13]  /*14360*/  ISETP.GT.AND P4, PT, R0, RZ, P0 ;  /* 0x000000ff0000720c */ /* 0x000fda0000784270 */
[----:B--2---:R-:W-:Y:S05]  /*14370*/  @!P4 BRA `(.L_x_281) ;  /* 0x000000000004c947 */ /* 0x004fea0003800000 */
[----:B------:R2:W5:Y:S02]  /*14380*/  LDG.E.LTC128B.U16 R20, desc[UR36][R14.64+0x1f2] ;  /* 0x0001f2240e147981 */ /* 0x000564000c1e1520 */
.L_x_281:
[----:B------:R-:W-:Y:S05]  /*14390*/  BSYNC B1 ;  /* 0x0000000000017941 */ /* 0x000fea0003800000 */
.L_x_280:
        /* <DEDUP_REMOVED lines=10> */
.L_x_283:
[----:B------:R-:W-:Y:S05]  /*14440*/  BSYNC B1 ;  /* 0x0000000000017941 */ /* 0x000fea0003800000 */
.L_x_282:
[----:B------:R-:W2:Y:S01]  /*14450*/  LDL.LU R22, [R1+0x5f8] ;  /* 0x0005f80001167983 */ /* 0x000ea20000300800 */
[----:B-----5:R-:W-:Y:S01]  /*14460*/  HADD2.F32 R21, -RZ, R20.H0_H0 ;  /* 0x20000014ff157230 */ /* 0x020fe20000004100 */
[----:B------:R-:W-:Y:S01]  /*14470*/  BSSY B1, `(.L_x_284) ;  /* 0x0000009000017945 */ /* 0x000fe20003800000 */
[----:B------:R-:W-:-:S03]  /*14480*/  PRMT R152, R20, 0x7610, R152 ;  /* 0x0000761014987816 */ /* 0x000fc60000000098 */
[----:B------:R-:W-:-:S04]  /*14490*/  FMUL R21, R21, R16 ;  /* 0x0000001015157220 */ /* 0x000fc80000400000 */
[----:B--2---:R-:W-:-:S05]  /*144a0*/  FFMA R21, R22, R2, R21 ;  /* 0x0000000216157223 */ /* 0x004fca0000000015 */
[----:B------:R-:W-:-:S05]  /*144b0*/  F2FP.F16.F32.PACK_AB R21, RZ, R21 ;  /* 0x00000015ff15723e */ /* 0x000fca00000000ff */
[----:B------:R2:W-:Y:S01]  /*144c0*/  @P4 STG.E.U16 desc[UR36][R6.64+0x1f0], R21 ;  /* 0x0001f01506004986 */ /* 0x0005e2000c101524 */
[----:B------:R-:W-:-:S13]  /*144d0*/  ISETP.GT.AND P4, PT, R0, 0x8, P0 ;  /* 0x000000080000780c */ /* 0x000fda0000784270 */
[----:B--2---:R-:W-:Y:S05]  /*144e0*/  @!P4 BRA `(.L_x_285) ;  /* 0x000000000004c947 */ /* 0x004fea0003800000 */
[----:B------:R2:W5:Y:S02]  /*144f0*/  LDG.E.LTC128B.U16 R152, desc[UR36][R12.64+0x1f2] ;  /* 0x0001f2240c987981 */ /* 0x000564000c1e1520 */
.L_x_285:
[----:B------:R-:W-:Y:S05]  /*14500*/  BSYNC B1 ;  /* 0x0000000000017941 */ /* 0x000fea0003800000 */
.L_x_284:
[----:B------:R-:W3:Y:S01]  /*14510*/  LDL.LU R21, [R1+0x5fc] ;  /* 0x0005fc0001157983 */ /* 0x000ee20000300800 */
[----:B-----5:R-:W-:Y:S02]  /*14520*/  HADD2.F32 R20, -RZ, R152.H0_H0 ;  /* 0x20000098ff147230 */ /* 0x020fe40000004100 */
[----:B------:R-:W-:Y:S01]  /*14530*/  IMAD.U32 R22, RZ, RZ, UR8 ;  /* 0x00000008ff167e24 */ /* 0x000fe2000f8e00ff */
[----:B------:R-:W4:Y:S02]  /*14540*/  LDL.LU R23, [R1+0x200] ;  /* 0x0002000001177983 */ /* 0x000f240000300800 */
[----:B------:R-:W-:-:S04]  /*14550*/  FMUL R20, R20, R16 ;  /* 0x0000001014147220 */ /* 0x000fc80000400000 */
[----:B---3--:R-:W-:Y:S01]  /*14560*/  FFMA R20, R21, R2, R20 ;  /* 0x0000000215147223 */ /* 0x008fe20000000014 */
[----:B------:R-:W-:-:S04]  /*14570*/  IMAD.U32 R21, RZ, RZ, UR9 ;  /* 0x00000009ff157e24 */ /* 0x000fc8000f8e00ff */
[----:B------:R-:W-:Y:S02]  /*14580*/  F2FP.F16.F32.PACK_AB R20, RZ, R20 ;  /* 0x00000014ff14723e */ /* 0x000fe400000000ff */
[----:B------:R-:W-:-:S03]  /*14590*/  SHF.L.U64.HI R159, R22, 0x8, R21 ;  /* 0x00000008169f7819 */ /* 0x000fc60000010215 */
[----:B------:R3:W-:Y:S02]  /*145a0*/  @P4 STG.E.U16 desc[UR36][R6.64+0x1f2], R20 ;  /* 0x0001f21406004986 */ /* 0x0007e4000c101524 */
[----:B---3--:R-:W-:-:S04]  /*145b0*/  IMAD.U32 R20, RZ, RZ, UR8 ;  /* 0x00000008ff147e24 */ /* 0x008fc8000f8e00ff */
[----:B------:R-:W-:-:S05]  /*145c0*/  IMAD.SHL.U32 R158, R20, 0x100, RZ ;  /* 0x00000100149e7824 */ /* 0x000fca00078e00ff */
[----:B------:R-:W-:-:S05]  /*145d0*/  IADD3 R20, P4, R158, R4, RZ ;  /* 0x000000049e147210 */ /* 0x000fca0007f9e0ff */
[----:B------:R-:W-:Y:S01]  /*145e0*/  IMAD.X R21, R159, 0x1, R5, P4 ;  /* 0x000000019f157824 */ /* 0x000fe200020e0605 */
[----:B------:R-:W-:-:S13]  /*145f0*/  ISETP.GT.AND P4, PT, R0, 0x80, P5 ;  /* 0x000000800000780c */ /* 0x000fda0002f84270 */
[----:B------:R-:W3:Y:S01]  /*14600*/  @P4 LDG.E.LTC128B.U16 R152, desc[UR36][R164.64] ;  /* 0x00000024a4984981 */ /* 0x000ee2000c1e1520 */
[----:B------:R-:W-:Y:S01]  /*14610*/  BSSY B1, `(.L_x_286) ;  /* 0x000000a000017945 */ /* 0x000fe20003800000 */
[----:B---3--:R-:W-:-:S05]  /*14620*/  HADD2.F32 R22, -RZ, R152.H0_H0 ;  /* 0x20000098ff167230 */ /* 0x008fca0000004100 */
[----:B------:R-:W-:-:S04]  /*14630*/  FMUL R22, R22, R16 ;  /* 0x0000001016167220 */ /* 0x000fc80000400000 */
[----:B----4-:R-:W-:-:S05]  /*14640*/  FFMA R22, R23, R2, R22 ;  /* 0x0000000217167223 */ /* 0x010fca0000000016 */
[----:B------:R-:W-:-:S05]  /*14650*/  F2FP.F16.F32.PACK_AB R22, RZ, R22 ;  /* 0x00000016ff16723e */ /* 0x000fca00000000ff */
[----:B------:R3:W-:Y:S01]  /*14660*/  @P4 STG.E.U16 desc[UR36][R20.64], R22 ;  /* 0x0000001614004986 */ /* 0x0007e2000c101524 */
[----:B------:R-:W-:-:S04]  /*14670*/  LOP3.LUT P4, RZ, R17, 0x2, RZ, 0xc0, !PT ;  /* 0x0000000211ff7812 */ /* 0x000fc8000788c0ff */
[----:B------:R-:W-:-:S13]  /*14680*/  ISETP.GT.AND P4, PT, R0, 0x80, P4 ;  /* 0x000000800000780c */ /* 0x000fda0002784270 */
[----:B---3--:R-:W-:Y:S05]  /*14690*/  @!P4 BRA `(.L_x_287) ;  /* 0x000000000004c947 */ /* 0x008fea0003800000 */
[----:B------:R3:W5:Y:S02]  /*146a0*/  LDG.E.LTC128B.U16 R152, desc[UR36][R10.64+0x2] ;  /* 0x000002240a987981 */ /* 0x000764000c1e1520 */
.L_x_287:
[----:B------:R-:W-:Y:S05]  /*146b0*/  BSYNC B1 ;  /* 0x0000000000017941 */ /* 0x000fea0003800000 */
.L_x_286:
[----:B------:R-:W4:Y:S01]  /*146c0*/  LDL.LU R23, [R1+0x204] ;  /* 0x0002040001177983 */ /* 0x000f220000300800 */
[----:B-----5:R-:W-:Y:S01]  /*146d0*/  HADD2.F32 R22, -RZ, R152.H0_H0 ;  /* 0x20000098ff167230 */ /* 0x020fe20000004100 */
[----:B------:R-:W-:Y:S01]  /*146e0*/  ISETP.GT.AND P5, PT, R0, 0x88, P5 ;  /* 0x000000880000780c */ /* 0x000fe20002fa4270 */
[----:B------:R-:W-:Y:S03]  /*146f0*/  BSSY B1, `(.L_x_288) ;  /* 0x0000009000017945 */ /* 0x000fe60003800000 */
[----:B------:R-:W-:-:S04]  /*14700*/  FMUL R22, R22, R16 ;  /* 0x0000001016167220 */ /* 0x000fc80000400000 */
[----:B----4-:R-:W-:-:S05]  /*14710*/  FFMA R22, R23, R2, R22 ;  /* 0x0000000217167223 */ /* 0x010fca0000000016 */
[----:B------:R-:W-:-:S05]  /*14720*/  F2FP.F16.F32.PACK_AB R22, RZ, R22 ;  /* 0x00000016ff16723e */ /* 0x000fca00000000ff */
[----:B------:R4:W-:Y:S02]  /*14730*/  @P4 STG.E.U16 desc[UR36][R20.64+0x2], R22 ;  /* 0x0000021614004986 */ /* 0x0009e4000c101524 */
[----:B----4-:R-:W-:-:S05]  /*14740*/  IADD3 R22, P4, R20, R163, RZ ;  /* 0x000000a314167210 */ /* 0x010fca0007f9e0ff */
[----:B------:R-:W-:Y:S01]  /*14750*/  IMAD.X R23, R21, 0x1, R166, P4 ;  /* 0x0000000115177824 */ /* 0x000fe200020e06a6 */
[----:B------:R-:W-:Y:S07]  /*14760*/  @!P5 BRA `(.L_x_289) ;  /* 0x000000000004d947 */ /* 0x000fee0003800000 */
[----:B------:R4:W5:Y:S02]  /*14770*/  LDG.E.LTC128B.U16 R152, desc[UR36][R156.64] ;  /* 0x000000249c987981 */ /* 0x000964000c1e1520 */
.L_x_289:
[----:B------:R-:W-:Y:S05]  /*14780*/  BSYNC B1 ;  /* 0x0000000000017941 */ /* 0x000fea0003800000 */
.L_x_288:
[----:B------:R-:W2:Y:S01]  /*14790*/  LDL.LU R154, [R1+0x208] ;  /* 0x00020800019a7983 */ /* 0x000ea20000300800 */
[----:B-----5:R-:W-:Y:S01]  /*147a0*/  HADD2.F32 R153, -RZ, R152.H0_H0 ;  /* 0x20000098ff997230 */ /* 0x020fe20000004100 */
[----:B------:R-:W-:Y:S01]  /*147b0*/  LOP3.LUT P4, RZ, R17, 0x2, RZ, 0xc0, !PT ;  /* 0x0000000211ff7812 */ /* 0x000fe2000788c0ff */
[----:B------:R-:W-:Y:S03]  /*147c0*/  BSSY B1, `(.L_x_290) ;  /* 0x0000008000017945 */ /* 0x000fe60003800000 */
[----:B------:R-:W-:Y:S01]  /*147d0*/  FMUL R153, R153, R16 ;  /* 0x0000001099997220 */ /* 0x000fe20000400000 */
[----:B------:R-:W-:-:S03]  /*147e0*/  ISETP.GT.AND P4, PT, R0, 0x88, P4 ;  /* 0x000000880000780c */ /* 0x000fc60002784270 */
[----:B--2---:R-:W-:-:S05]  /*147f0*/  FFMA R153, R154, R2, R153 ;  /* 0x000000029a997223 */ /* 0x004fca0000000099 */
[----:B------:R-:W-:-:S05]  /*14800*/  F2FP.F16.F32.PACK_AB R153, RZ, R153 ;  /* 0x00000099ff99723e */ /* 0x000fca00000000ff */
[----:B------:R2:W-:Y:S01]  /*14810*/  @P5 STG.E.U16 desc[UR36][R22.64], R153 ;  /* 0x0000009916005986 */ /* 0x0005e2000c101524 */
[----:B------:R-:W-:Y:S05]  /*14820*/  @!P4 BRA `(.L_x_291) ;  /* 0x000000000004c947 */ /* 0x000fea0003800000 */
[----:B------:R0:W5:Y:S02]  /*14830*/  LDG.E.LTC128B.U16 R152, desc[UR36][R8.64+0x2] ;  /* 0x0000022408987981 */ /* 0x000164000c1e1520 */
.L_x_291:
[----:B------:R-:W-:Y:S05]  /*14840*/  BSYNC B1 ;  /* 0x0000000000017941 */ /* 0x000fea0003800000 */
.L_x_290:
[----:B------:R-:W3:Y:S01]  /*14850*/  LDL.LU R154, [R1+0x20c] ;  /* 0x00020c00019a7983 */ /* 0x000ee20000300800 */
[----:B--2--5:R-:W-:Y:S01]  /*14860*/  HADD2.F32 R153, -RZ, R152.H0_H0 ;  /* 0x20000098ff997230 */ /* 0x024fe20000004100 */
[----:B------:R-:W-:Y:S01]  /*14870*/  LOP3.LUT P5, RZ, R17, 0x4, RZ, 0xc0, !PT ;  /* 0x0000000411ff7812 */ /* 0x000fe200078ac0ff */
[----:B------:R-:W-:Y:S03]  /*14880*/  BSSY B1, `(.L_x_292) ;  /* 0x0000008000017945 */ /* 0x000fe60003800000 */
[----:B------:R-:W-:-:S04]  /*14890*/  FMUL R153, R153, R16 ;  /* 0x0000001099997220 */ /* 0x000fc80000400000 */
[----:B---3--:R-:W-:-:S05]  /*148a0*/  FFMA R153, R154, R2, R153 ;  /* 0x000000029a997223 */ /* 0x008fca0000000099 */
[----:B------:R-:W-:-:S05]  /*148b0*/  F2FP.F16.F32.PACK_AB R153, RZ, R153 ;  /* 0x00000099ff99723e */ /* 0x000fca00000000ff */
[----:B------:R2:W-:Y:S01]  /*148c0*/  @P4 STG.E.U16 desc[UR36][R22.64+0x2], R153 ;  /* 0x0000029916004986 */ /* 0x0005e2000c101524 */
[----:B------:R-:W-:-:S13]  /*148d0*/  ISETP.GT.AND P4, PT, R0, 0x80, P5 ;  /* 0x000000800000780c */ /* 0x000fda0002f84270 */
[----:B--2---:R-:W-:Y:S05]  /*148e0*/  @!P4 BRA `(.L_x_293) ;  /* 0x000000000004c947 */ /* 0x004fea0003800000 */
[----:B------:R2:W5:Y:S02]  /*148f0*/  LDG.E.LTC128B.U16 R152, desc[UR36][R10.64+0x10] ;  /* 0x000010240a987981 */ /* 0x000564000c1e1520 */
.L_x_293:
[----:B------:R-:W-:Y:S05]  /*14900*/  BSYNC B1 ;  /* 0x0000000000017941 */ /* 0x000fea0003800000 */
.L_x_292:
[----:B------:R-:W3:Y:S01]  /*14910*/  LDL.LU R154, [R1+0x210] ;  /* 0x00021000019a7983 */ /* 0x000ee20000300800 */
[----:B-----5:R-:W-:Y:S01]  /*14920*/  HADD2.F32 R153, -RZ, R152.H0_H0 ;  /* 0x20000098ff997230 */ /* 0x020fe20000004100 */
[----:B------:R-:W-:Y:S01]  /*14930*/  LOP3.LUT P5, RZ, R17, 0x8, RZ, 0xc0, !PT ;  /* 0x0000000811ff7812 */ /* 0x000fe200078ac0ff */
[----:B------:R-:W-:Y:S03]  /*14940*/  BSSY B1, `(.L_x_294) ;  /* 0x0000008000017945 */ /* 0x000fe60003800000 */
[----:B------:R-:W-:-:S04]  /*14950*/  FMUL R153, R153, R16 ;  /* 0x0000001099997220 */ /* 0x000fc80000400000 */
[----:B---3--:R-:W-:-:S05]  /*14960*/  FFMA R153, R154, R2, R153 ;  /* 0x000000029a997223 */ /* 0x008fca0000000099 */
[----:B------:R-:W-:-:S05]  /*14970*/  F2FP.F16.F32.PACK_AB R153, RZ, R153 ;  /* 0x00000099ff99723e */ /* 0x000fca00000000ff */
[----:B------:R3:W-:Y:S01]  /*14980*/  @P4 STG.E.U16 desc[UR36][R20.64+0x10], R153 ;  /* 0x0000109914004986 */ /* 0x0007e2000c101524 */
[----:B------:R-:W-:-:S13]  /*14990*/  ISETP.GT.AND P4, PT, R0, 0x80, P5 ;  /* 0x000000800000780c */ /* 0x000fda0002f84270 */
[----:B---3--:R-:W-:Y:S05]  /*149a0*/  @!P4 BRA `(.L_x_295) ;  /* 0x000000000004c947 */ /* 0x008fea0003800000 */
[----:B------:R3:W5:Y:S02]  /*149b0*/  LDG.E.LTC128B.U16 R152, desc[UR36][R10.64+0x12] ;  /* 0x000012240a987981 */ /* 0x000764000c1e1520 */
.L_x_295:
[----:B------:R-:W-:Y:S05]  /*149c0*/  BSYNC B1 ;  /* 0x0000000000017941 */ /* 0x000fea0003800000 */
.L_x_294:
[----:B------:R-:W2:Y:S01]  /*149d0*/  LDL.LU R154, [R1+0x214] ;  /* 0x00021400019a7983 */ /* 0x000ea20000300800 */
[----:B-----5:R-:W-:Y:S01]  /*149e0*/  HADD2.F32 R153, -RZ, R152.H0_H0 ;  /* 0x20000098ff997230 */ /* 0x020fe20000004100 */
[----:B------:R-:W-:Y:S04]  /*149f0*/  BSSY B1, `(.L_x_296) ;  /* 0x0000009000017945 */ /* 0x000fe80003800000 */
[----:B------:R-:W-:-:S04]  /*14a00*/  FMUL R153, R153, R16 ;  /* 0x0000001099997220 */ /* 0x000fc80000400000 */
[----:B--2---:R-:W-:-:S05]  /*14a10*/  FFMA R153, R154, R2, R153 ;  /* 0x000000029a997223 */ /* 0x004fca0000000099 */
[----:B------:R-:W-:-:S05]  /*14a20*/  F2FP.F16.F32.PACK_AB R153, RZ, R153 ;  /* 0x00000099ff99723e */ /* 0x000fca00000000ff */
[----:B------:R2:W-:Y:S01]  /*14a30*/  @P4 STG.E.U16 desc[UR36][R20.64+0x12], R153 ;  /* 0x0000129914004986 */ /* 0x0005e2000c101524 */
[----:B------:R-:W-:-:S04]  /*14a40*/  LOP3.LUT P4, RZ, R17, 0x4, RZ, 0xc0, !PT ;  /* 0x0000000411ff7812 */ /* 0x000fc8000788c0ff */
[----:B------:R-:W-:-:S13]  /*14a50*/  ISETP.GT.AND P4, PT, R0, 0x88, P4 ;  /* 0x000000880000780c */ /* 0x000fda0002784270 */
[----:B--2---:R-:W-:Y:S05]  /*14a60*/  @!P4 BRA `(.L_x_297) ;  /* 0x000000000004c947 */ /* 0x004fea0003800000 */
[----:B------:R2:W5:Y:S02]  /*14a70*/  LDG.E.LTC128B.U16 R152, desc[UR36][R8.64+0x10] ;  /* 0x0000102408987981 */ /* 0x000564000c1e1520 */
.L_x_297:
[----:B------:R-:W-:Y:S05]  /*14a80*/  BSYNC B1 ;  /* 0x0000000000017941 */ /* 0x000fea0003800000 */
.L_x_296:
        /* <DEDUP_REMOVED lines=10> */
.L_x_299:
[----:B------:R-:W-:Y:S05]  /*14b30*/  BSYNC B1 ;  /* 0x0000000000017941 */ /* 0x000fea0003800000 */
.L_x_298:
[----:B------:R-:W2:Y:S01]  /*14b40*/  LDL.LU R154, [R1+0x21c] ;  /* 0x00021c00019a7983 */ /* 0x000ea20000300800 */
[----:B-----5:R-:W-:Y:S01]  /*14b50*/  HADD2.F32 R153, -RZ, R152.H0_H0 ;  /* 0x20000098ff997230 */ /* 0x020fe20000004100 */
[----:B------:R-:W-:Y:S01]  /*14b60*/  LOP3.LUT P5, RZ, R17, 0x10, RZ, 0xc0, !PT ;  /* 0x0000001011ff7812 */ /* 0x000fe200078ac0ff */
[----:B------:R-:W-:Y:S03]  /*14b70*/  BSSY B1, `(.L_x_300) ;  /* 0x0000008000017945 */ /* 0x000fe60003800000 */
[----:B------:R-:W-:-:S04]  /*14b80*/  FMUL R153, R153, R16 ;  /* 0x0000001099997220 */ /* 0x000fc80000400000 */
[----:B--2---:R-:W-:-:S05]  /*14b90*/  FFMA R153, R154, R2, R153 ;  /* 0x000000029a997223 */ /* 0x004fca0000000099 */
[----:B------:R-:W-:-:S05]  /*14ba0*/  F2FP.F16.F32.PACK_AB R153, RZ, R153 ;  /* 0x00000099ff99723e */ /* 0x000fca00000000ff */
[----:B------:R2:W-:Y:S01]  /*14bb0*/  @P4 STG.E.U16 desc[UR36][R22.64+0x12], R153 ;  /* 0x0000129916004986 */ /* 0x0005e2000c101524 */
[----:B------:R-:W-:-:S13]  /*14bc0*/  ISETP.GT.AND P4, PT, R0, 0x80, P5 ;  /* 0x000000800000780c */ /* 0x000fda0002f84270 */
[----:B--2---:R-:W-:Y:S05]  /*14bd0*/  @!P4 BRA `(.L_x_301) ;  /* 0x000000000004c947 */ /* 0x004fea0003800000 */
[----:B------:R2:W5:Y:S02]  /*14be0*/  LDG.E.LTC128B.U16 R152, desc[UR36][R10.64+0x20] ;  /* 0x000020240a987981 */ /* 0x000564000c1e1520 */
.L_x_301:
[----:B------:R-:W-:Y:S05]  /*14bf0*/  BSYNC B1 ;  /* 0x0000000000017941 */ /* 0x000fea0003800000 */
.L_x_300:
        /* <DEDUP_REMOVED lines=11> */
.L_x_303:
[----:B------:R-:W-:Y:S05]  /*14cb0*/  BSYNC B1 ;  /* 0x0000000000017941 */ /* 0x000fea0003800000 */
.L_x_302:
        /* <DEDUP_REMOVED lines=11> */
.L_x_305:
[----:B------:R-:W-:Y:S05]  /*14d70*/  BSYNC B1 ;  /* 0x0000000000017941 */ /* 0x000fea0003800000 */
.L_x_304:
        /* <DEDUP_REMOVED lines=10> */
.L_x_307:
[----:B------:R-:W-:Y:S05]  /*14e20*/  BSYNC B1 ;  /* 0x0000000000017941 */ /* 0x000fea0003800000 */
.L_x_306:
        /* <DEDUP_REMOVED lines=11> */
.L_x_309:
[----:B------:R-:W-:Y:S05]  /*14ee0*/  BSYNC B1 ;  /* 0x0000000000017941 */ /* 0x000fea0003800000 */
.L_x_308:
        /* <DEDUP_REMOVED lines=11> */
.L_x_311:
[----:B------:R-:W-:Y:S05]  /*14fa0*/  BSYNC B1 ;  /* 0x0000000000017941 */ /* 0x000fea0003800000 */
.L_x_310:
        /* <DEDUP_REMOVED lines=11> */
.L_x_313:
[----:B------:R-:W-:Y:S05]  /*15060*/  BSYNC B1 ;  /* 0x0000000000017941 */ /* 0x000fea0003800000 */
.L_x_312:
        /* <DEDUP_REMOVED lines=10> */
.L_x_315:
[----:B------:R-:W-:Y:S05]  /*15110*/  BSYNC B1 ;  /* 0x0000000000017941 */ /* 0x000fea0003800000 */
.L_x_314:
        /* <DEDUP_REMOVED lines=11> */
.L_x_317:
[----:B------:R-:W-:Y:S05]  /*151d0*/  BSYNC B1 ;  /* 0x0000000000017941 */ /* 0x000fea0003800000 */
.L_x_316:
        /* <DEDUP_REMOVED lines=11> */
.L_x_319:
[----:B------:R-:W-:Y:S05]  /*15290*/  BSYNC B1 ;  /* 0x0000000000017941 */ /* 0x000fea0003800000 */
.L_x_318:
        /* <DEDUP_REMOVED lines=11> */
.L_x_321:
[----:B------:R-:W-:Y:S05]  /*15350*/  BSYNC B1 ;  /* 0x0000000000017941 */ /* 0x000fea0003800000 */
.L_x_320:
        /* <DEDUP_REMOVED lines=10> */
.L_x_323:
[----:B------:R-:W-:Y:S05]  /*15400*/  BSYNC B1 ;  /* 0x0000000000017941 */ /* 0x000fea0003800000 */
.L_x_322:
        /* <DEDUP_REMOVED lines=11> */
.L_x_325:
[----:B------:R-:W-:Y:S05]  /*154c0*/  BSYNC B1 ;  /* 0x0000000000017941 */ /* 0x000fea0003800000 */
.L_x_324:
        /* <DEDUP_REMOVED lines=11> */
.L_x_327:
[----:B------:R-:W-:Y:S05]  /*15580*/  BSYNC B1 ;  /* 0x0000000000017941 */ /* 0x000fea0003800000 */
.L_x_326:
        /* <DEDUP_REMOVED lines=11> */
.L_x_329:
[----:B------:R-:W-:Y:S05]  /*15640*/  BSYNC B1 ;  /* 0x0000000000017941 */ /* 0x000fea0003800000 */
.L_x_328:
        /* <DEDUP_REMOVED lines=10> */
.L_x_331:
[----:B------:R-:W-:Y:S05]  /*156f0*/  BSYNC B1 ;  /* 0x0000000000017941 */ /* 0x000fea0003800000 */
.L_x_330:
        /* <DEDUP_REMOVED lines=11> */
.L_x_333:
[----:B------:R-:W-:Y:S05]  /*157b0*/  BSYNC B1 ;  /* 0x0000000000017941 */ /* 0x000fea0003800000 */
.L_x_332:
        /* <DEDUP_REMOVED lines=11> */
.L_x_335:
[----:B------:R-:W-:Y:S05]  /*15870*/  BSYNC B1 ;  /* 0x0000000000017941 */ /* 0x000fea0003800000 */
.L_x_334:
        /* <DEDUP_REMOVED lines=11> */
.L_x_337:
[----:B------:R-:W-:Y:S05]  /*15930*/  BSYNC B1 ;  /* 0x0000000000017941 */ /* 0x000fea0003800000 */
.L_x_336:
        /* <DEDUP_REMOVED lines=10> */
.L_x_339:
[----:B------:R-:W-:Y:S05]  /*159e0*/  BSYNC B1 ;  /* 0x0000000000017941 */ /* 0x000fea0003800000 */
.L_x_338:
        /* <DEDUP_REMOVED lines=11> */
.L_x_341:
[----:B------:R-:W-:Y:S05]  /*15aa0*/  BSYNC B1 ;  /* 0x0000000000017941 */ /* 0x000fea0003800000 */
.L_x_340:
        /* <DEDUP_REMOVED lines=11> */
.L_x_343:
[----:B------:R-:W-:Y:S05]  /*15b60*/  BSYNC B1 ;  /* 0x0000000000017941 */ /* 0x000fea0003800000 */
.L_x_342:
        /* <DEDUP_REMOVED lines=11> */
.L_x_345:
[----:B------:R-:W-:Y:S05]  /*15c20*/  BSYNC B1 ;  /* 0x0000000000017941 */ /* 0x000fea0003800000 */
.L_x_344:
        /* <DEDUP_REMOVED lines=10> */
.L_x_347:
[----:B------:R-:W-:Y:S05]  /*15cd0*/  BSYNC B1 ;  /* 0x0000000000017941 */ /* 0x000fea0003800000 */
.L_x_346:
        /* <DEDUP_REMOVED lines=11> */
.L_x_349:
[----:B------:R-:W-:Y:S05]  /*15d90*/  BSYNC B1 ;  /* 0x0000000000017941 */ /* 0x000fea0003800000 */
.L_x_348:
        /* <DEDUP_REMOVED lines=11> */
.L_x_351:
[----:B------:R-:W-:Y:S05]  /*15e50*/  BSYNC B1 ;  /* 0x0000000000017941 */ /* 0x000fea0003800000 */
.L_x_350:
        /* <DEDUP_REMOVED lines=11> */
.L_x_353:
[----:B------:R-:W-:Y:S05]  /*15f10*/  BSYNC B1 ;  /* 0x0000000000017941 */ /* 0x000fea0003800000 */
.L_x_352:
        /* <DEDUP_REMOVED lines=10> */
.L_x_355:
[----:B------:R-:W-:Y:S05]  /*15fc0*/  BSYNC B1 ;  /* 0x0000000000017941 */ /* 0x000fea0003800000 */
.L_x_354:
        /* <DEDUP_REMOVED lines=11> */
.L_x_357:
[----:B------:R-:W-:Y:S05]  /*16080*/  BSYNC B1 ;  /* 0x0000000000017941 */ /* 0x000fea0003800000 */
.L_x_356:
        /* <DEDUP_REMOVED lines=11> */
.L_x_359:
[----:B------:R-:W-:Y:S05]  /*16140*/  BSYNC B1 ;  /* 0x0000000000017941 */ /* 0x000fea0003800000 */
.L_x_358:
        /* <DEDUP_REMOVED lines=11> */
.L_x_361:
[----:B------:R-:W-:Y:S05]  /*16200*/  BSYNC B1 ;  /* 0x0000000000017941 */ /* 0x000fea0003800000 */
.L_x_360:
        /* <DEDUP_REMOVED lines=10> */
.L_x_363:
[----:B------:R-:W-:Y:S05]  /*162b0*/  BSYNC B1 ;  /* 0x0000000000017941 */ /* 0x000fea0003800000 */
.L_x_362:
        /* <DEDUP_REMOVED lines=11> */
.L_x_365:
[----:B------:R-:W-:Y:S05]  /*16370*/  BSYNC B1 ;  /* 0x0000000000017941 */ /* 0x000fea0003800000 */
.L_x_364:
        /* <DEDUP_REMOVED lines=11> */
.L_x_367:
[----:B------:R-:W-:Y:S05]  /*16430*/  BSYNC B1 ;  /* 0x0000000000017941 */ /* 0x000fea0003800000 */
.L_x_366:
        /* <DEDUP_REMOVED lines=11> */
.L_x_369:
[----:B------:R-:W-:Y:S05]  /*164f0*/  BSYNC B1 ;  /* 0x0000000000017941 */ /* 0x000fea0003800000 */
.L_x_368:
        /* <DEDUP_REMOVED lines=10> */
.L_x_371:
[----:B------:R-:W-:Y:S05]  /*165a0*/  BSYNC B1 ;  /* 0x0000000000017941 */ /* 0x000fea0003800000 */
.L_x_370:
        /* <DEDUP_REMOVED lines=11> */
.L_x_373:
[----:B------:R-:W-:Y:S05]  /*16660*/  BSYNC B1 ;  /* 0x0000000000017941 */ /* 0x000fea0003800000 */
.L_x_372:
        /* <DEDUP_REMOVED lines=11> */
.L_x_375:
[----:B------:R-:W-:Y:S05]  /*16720*/  BSYNC B1 ;  /* 0x0000000000017941 */ /* 0x000fea0003800000 */
.L_x_374:
        /* <DEDUP_REMOVED lines=11> */
.L_x_377:
[----:B------:R-:W-:Y:S05]  /*167e0*/  BSYNC B1 ;  /* 0x0000000000017941 */ /* 0x000fea0003800000 */
.L_x_376:
        /* <DEDUP_REMOVED lines=10> */
.L_x_379:
[----:B------:R-:W-:Y:S05]  /*16890*/  BSYNC B1 ;  /* 0x0000000000017941 */ /* 0x000fea0003800000 */
.L_x_378:
        /* <DEDUP_REMOVED lines=11> */
.L_x_381:
[----:B------:R-:W-:Y:S05]  /*16950*/  BSYNC B1 ;  /* 0x0000000000017941 */ /* 0x000fea0003800000 */
.L_x_380:
        /* <DEDUP_REMOVED lines=11> */
.L_x_383:
[----:B------:R-:W-:Y:S05]  /*16a10*/  BSYNC B1 ;  /* 0x0000000000017941 */ /* 0x000fea0003800000 */
.L_x_382:
        /* <DEDUP_REMOVED lines=11> */
.L_x_385:
[----:B------:R-:W-:Y:S05]  /*16ad0*/  BSYNC B1 ;  /* 0x0000000000017941 */ /* 0x000fea0003800000 */
.L_x_384:
        /* <DEDUP_REMOVED lines=10> */
.L_x_387:
[----:B------:R-:W-:Y:S05]  /*16b80*/  BSYNC B1 ;  /* 0x0000000000017941 */ /* 0x000fea0003800000 */
.L_x_386:
        /* <DEDUP_REMOVED lines=11> */
.L_x_389:
[----:B------:R-:W-:Y:S05]  /*16c40*/  BSYNC B1 ;  /* 0x0000000000017941 */ /* 0x000fea0003800000 */
.L_x_388:
        /* <DEDUP_REMOVED lines=11> */
.L_x_391:
[----:B------:R-:W-:Y:S05]  /*16d00*/  BSYNC B1 ;  /* 0x0000000000017941 */ /* 0x000fea0003800000 */
.L_x_390:
        /* <DEDUP_REMOVED lines=11> */
.L_x_393:
[----:B------:R-:W-:Y:S05]  /*16dc0*/  BSYNC B1 ;  /* 0x0000000000017941 */ /* 0x000fea0003800000 */
.L_x_392:
        /* <DEDUP_REMOVED lines=10> */
.L_x_395:
[----:B------:R-:W-:Y:S05]  /*16e70*/  BSYNC B1 ;  /* 0x0000000000017941 */ /* 0x000fea0003800000 */
.L_x_394:
        /* <DEDUP_REMOVED lines=11> */
.L_x_397:
[----:B------:R-:W-:Y:S05]  /*16f30*/  BSYNC B1 ;  /* 0x0000000000017941 */ /* 0x000fea0003800000 */
.L_x_396:
        /* <DEDUP_REMOVED lines=11> */
.L_x_399:
[----:B------:R-:W-:Y:S05]  /*16ff0*/  BSYNC B1 ;  /* 0x0000000000017941 */ /* 0x000fea0003800000 */
.L_x_398:
        /* <DEDUP_REMOVED lines=11> */
.L_x_401:
[----:B------:R-:W-:Y:S05]  /*170b0*/  BSYNC B1 ;  /* 0x0000000000017941 */ /* 0x000fea0003800000 */
.L_x_400:
        /* <DEDUP_REMOVED lines=10> */
.L_x_403:
[----:B------:R-:W-:Y:S05]  /*17160*/  BSYNC B1 ;  /* 0x0000000000017941 */ /* 0x000fea0003800000 */
.L_x_402:
        /* <DEDUP_REMOVED lines=11> */
.L_x_405:
[----:B------:R-:W-:Y:S05]  /*17220*/  BSYNC B1 ;  /* 0x0000000000017941 */ /* 0x000fea0003800000 */
.L_x_404:
        /* <DEDUP_REMOVED lines=11> */
.L_x_407:
[----:B------:R-:W-:Y:S05]  /*172e0*/  BSYNC B1 ;  /* 0x0000000000017941 */ /* 0x000fea0003800000 */
.L_x_406:
        /* <DEDUP_REMOVED lines=11> */
.L_x_409:
[----:B------:R-:W-:Y:S05]  /*173a0*/  BSYNC B1 ;  /* 0x0000000000017941 */ /* 0x000fea0003800000 */
.L_x_408:
        /* <DEDUP_REMOVED lines=10> */
.L_x_411:
[----:B------:R-:W-:Y:S05]  /*17450*/  BSYNC B1 ;  /* 0x0000000000017941 */ /* 0x000fea0003800000 */
.L_x_410:
        /* <DEDUP_REMOVED lines=11> */
.L_x_413:
[----:B------:R-:W-:Y:S05]  /*17510*/  BSYNC B1 ;  /* 0x0000000000017941 */ /* 0x000fea0003800000 */
.L_x_412:
        /* <DEDUP_REMOVED lines=11> */
.L_x_415:
[----:B------:R-:W-:Y:S05]  /*175d0*/  BSYNC B1 ;  /* 0x0000000000017941 */ /* 0x000fea0003800000 */
.L_x_414:
        /* <DEDUP_REMOVED lines=11> */
.L_x_417:
[----:B------:R-:W-:Y:S05]  /*17690*/  BSYNC B1 ;  /* 0x0000000000017941 */ /* 0x000fea0003800000 */
.L_x_416:
        /* <DEDUP_REMOVED lines=10> */
.L_x_419:
[----:B------:R-:W-:Y:S05]  /*17740*/  BSYNC B1 ;  /* 0x0000000000017941 */ /* 0x000fea0003800000 */
.L_x_418:
        /* <DEDUP_REMOVED lines=11> */
.L_x_421:
[----:B------:R-:W-:Y:S05]  /*17800*/  BSYNC B1 ;  /* 0x0000000000017941 */ /* 0x000fea0003800000 */
.L_x_420:
        /* <DEDUP_REMOVED lines=11> */
.L_x_423:
[----:B------:R-:W-:Y:S05]  /*178c0*/  BSYNC B1 ;  /* 0x0000000000017941 */ /* 0x000fea0003800000 */
.L_x_422:
        /* <DEDUP_REMOVED lines=11> */
.L_x_425:
[----:B------:R-:W-:Y:S05]  /*17980*/  BSYNC B1 ;  /* 0x0000000000017941 */ /* 0x000fea0003800000 */
.L_x_424:
        /* <DEDUP_REMOVED lines=10> */
.L_x_427:
[----:B------:R-:W-:Y:S05]  /*17a30*/  BSYNC B1 ;  /* 0x0000000000017941 */ /* 0x000fea0003800000 */
.L_x_426:
        /* <DEDUP_REMOVED lines=11> */
.L_x_429:
[----:B------:R-:W-:Y:S05]  /*17af0*/  BSYNC B1 ;  /* 0x0000000000017941 */ /* 0x000fea0003800000 */
.L_x_428:
        /* <DEDUP_REMOVED lines=11> */
.L_x_431:
[----:B------:R-:W-:Y:S05]  /*17bb0*/  BSYNC B1 ;  /* 0x0000000000017941 */ /* 0x000fea0003800000 */
.L_x_430:
        /* <DEDUP_REMOVED lines=11> */
.L_x_433:
[----:B------:R-:W-:Y:S05]  /*17c70*/  BSYNC B1 ;  /* 0x0000000000017941 */ /* 0x000fea0003800000 */
.L_x_432:
        /* <DEDUP_REMOVED lines=10> */
.L_x_435:
[----:B------:R-:W-:Y:S05]  /*17d20*/  BSYNC B1 ;  /* 0x0000000000017941 */ /* 0x000fea0003800000 */
.L_x_434:
        /* <DEDUP_REMOVED lines=11> */
.L_x_437:
[----:B------:R-:W-:Y:S05]  /*17de0*/  BSYNC B1 ;  /* 0x0000000000017941 */ /* 0x000fea0003800000 */
.L_x_436:
        /* <DEDUP_REMOVED lines=11> */
.L_x_439:
[----:B------:R-:W-:Y:S05]  /*17ea0*/  BSYNC B1 ;  /* 0x0000000000017941 */ /* 0x000fea0003800000 */
.L_x_438:
        /* <DEDUP_REMOVED lines=11> */
.L_x_441:
[----:B------:R-:W-:Y:S05]  /*17f60*/  BSYNC B1 ;  /* 0x0000000000017941 */ /* 0x000fea0003800000 */
.L_x_440:
        /* <DEDUP_REMOVED lines=10> */
.L_x_443:
[----:B------:R-:W-:Y:S05]  /*18010*/  BSYNC B1 ;  /* 0x0000000000017941 */ /* 0x000fea0003800000 */
.L_x_442:
        /* <DEDUP_REMOVED lines=11> */
.L_x_445:
[----:B------:R-:W-:Y:S05]  /*180d0*/  BSYNC B1 ;  /* 0x0000000000017941 */ /* 0x000fea0003800000 */
.L_x_444:
        /* <DEDUP_REMOVED lines=11> */
.L_x_447:
[----:B------:R-:W-:Y:S05]  /*18190*/  BSYNC B1 ;  /* 0x0000000000017941 */ /* 0x000fea0003800000 */
.L_x_446:
        /* <DEDUP_REMOVED lines=11> */
.L_x_449:
[----:B------:R-:W-:Y:S05]  /*18250*/  BSYNC B1 ;  /* 0x0000000000017941 */ /* 0x000fea0003800000 */
.L_x_448:
        /* <DEDUP_REMOVED lines=10> */
.L_x_451:
[----:B------:R-:W-:Y:S05]  /*18300*/  BSYNC B1 ;  /* 0x0000000000017941 */ /* 0x000fea0003800000 */
.L_x_450:
        /* <DEDUP_REMOVED lines=11> */
.L_x_453:
[----:B------:R-:W-:Y:S05]  /*183c0*/  BSYNC B1 ;  /* 0x0000000000017941 */ /* 0x000fea0003800000 */
.L_x_452:
        /* <DEDUP_REMOVED lines=11> */
.L_x_455:
[----:B------:R-:W-:Y:S05]  /*18480*/  BSYNC B1 ;  /* 0x0000000000017941 */ /* 0x000fea0003800000 */
.L_x_454:
        /* <DEDUP_REMOVED lines=11> */
.L_x_457:
[----:B------:R-:W-:Y:S05]  /*18540*/  BSYNC B1 ;  /* 0x0000000000017941 */ /* 0x000fea0003800000 */
.L_x_456:
        /* <DEDUP_REMOVED lines=10> */
.L_x_459:
[----:B------:R-:W-:Y:S05]  /*185f0*/  BSYNC B1 ;  /* 0x0000000000017941 */ /* 0x000fea0003800000 */
.L_x_458:
        /* <DEDUP_REMOVED lines=11> */
.L_x_461:
[----:B------:R-:W-:Y:S05]  /*186b0*/  BSYNC B1 ;  /* 0x0000000000017941 */ /* 0x000fea0003800000 */
.L_x_460:
        /* <DEDUP_REMOVED lines=11> */
.L_x_463:
[----:B------:R-:W-:Y:S05]  /*18770*/  BSYNC B1 ;  /* 0x0000000000017941 */ /* 0x000fea0003800000 */
.L_x_462:
        /* <DEDUP_REMOVED lines=11> */
.L_x_465:
[----:B------:R-:W-:Y:S05]  /*18830*/  BSYNC B1 ;  /* 0x0000000000017941 */ /* 0x000fea0003800000 */
.L_x_464:
        /* <DEDUP_REMOVED lines=10> */
.L_x_467:
[----:B------:R-:W-:Y:S05]  /*188e0*/  BSYNC B1 ;  /* 0x0000000000017941 */ /* 0x000fea0003800000 */
.L_x_466:
        /* <DEDUP_REMOVED lines=11> */
.L_x_469:
[----:B------:R-:W-:Y:S05]  /*189a0*/  BSYNC B1 ;  /* 0x0000000000017941 */ /* 0x000fea0003800000 */
.L_x_468:
        /* <DEDUP_REMOVED lines=11> */
.L_x_471:
[----:B------:R-:W-:Y:S05]  /*18a60*/  BSYNC B1 ;  /* 0x0000000000017941 */ /* 0x000fea0003800000 */
.L_x_470:
        /* <DEDUP_REMOVED lines=11> */
.L_x_473:
[----:B------:R-:W-:Y:S05]  /*18b20*/  BSYNC B1 ;  /* 0x0000000000017941 */ /* 0x000fea0003800000 */
.L_x_472:
        /* <DEDUP_REMOVED lines=10> */
.L_x_475:
[----:B------:R-:W-:Y:S05]  /*18bd0*/  BSYNC B1 ;  /* 0x0000000000017941 */ /* 0x000fea0003800000 */
.L_x_474:
        /* <DEDUP_REMOVED lines=11> */
.L_x_477:
[----:B------:R-:W-:Y:S05]  /*18c90*/  BSYNC B1 ;  /* 0x0000000000017941 */ /* 0x000fea0003800000 */
.L_x_476:
        /* <DEDUP_REMOVED lines=11> */
.L_x_479:
[----:B------:R-:W-:Y:S05]  /*18d50*/  BSYNC B1 ;  /* 0x0000000000017941 */ /* 0x000fea0003800000 */
.L_x_478:
        /* <DEDUP_REMOVED lines=11> */
.L_x_481:
[----:B------:R-:W-:Y:S05]  /*18e10*/  BSYNC B1 ;  /* 0x0000000000017941 */ /* 0x000fea0003800000 */
.L_x_480:
        /* <DEDUP_REMOVED lines=10> */
.L_x_483:
[----:B------:R-:W-:Y:S05]  /*18ec0*/  BSYNC B1 ;  /* 0x0000000000017941 */ /* 0x000fea0003800000 */
.L_x_482:
        /* <DEDUP_REMOVED lines=11> */
.L_x_485:
[----:B------:R-:W-:Y:S05]  /*18f80*/  BSYNC B1 ;  /* 0x0000000000017941 */ /* 0x000fea0003800000 */
.L_x_484:
        /* <DEDUP_REMOVED lines=11> */
.L_x_487:
[----:B------:R-:W-:Y:S05]  /*19040*/  BSYNC B1 ;  /* 0x0000000000017941 */ /* 0x000fea0003800000 */
.L_x_486:
        /* <DEDUP_REMOVED lines=11> */
.L_x_489:
[----:B------:R-:W-:Y:S05]  /*19100*/  BSYNC B1 ;  /* 0x0000000000017941 */ /* 0x000fea0003800000 */
.L_x_488:
        /* <DEDUP_REMOVED lines=10> */
.L_x_491:
[----:B------:R-:W-:Y:S05]  /*191b0*/  BSYNC B1 ;  /* 0x0000000000017941 */ /* 0x000fea0003800000 */
.L_x_490:
        /* <DEDUP_REMOVED lines=11> */
.L_x_493:
[----:B------:R-:W-:Y:S05]  /*19270*/  BSYNC B1 ;  /* 0x0000000000017941 */ /* 0x000fea0003800000 */
.L_x_492:
        /* <DEDUP_REMOVED lines=11> */
.L_x_495:
[----:B------:R-:W-:Y:S05]  /*19330*/  BSYNC B1 ;  /* 0x0000000000017941 */ /* 0x000fea0003800000 */
.L_x_494:
        /* <DEDUP_REMOVED lines=11> */
.L_x_497:
[----:B------:R-:W-:Y:S05]  /*193f0*/  BSYNC B1 ;  /* 0x0000000000017941 */ /* 0x000fea0003800000 */
.L_x_496:
        /* <DEDUP_REMOVED lines=10> */
.L_x_499:
[----:B------:R-:W-:Y:S05]  /*194a0*/  BSYNC B1 ;  /* 0x0000000000017941 */ /* 0x000fea0003800000 */
.L_x_498:
        /* <DEDUP_REMOVED lines=11> */
.L_x_501:
[----:B------:R-:W-:Y:S05]  /*19560*/  BSYNC B1 ;  /* 0x0000000000017941 */ /* 0x000fea0003800000 */
.L_x_500:
        /* <DEDUP_REMOVED lines=11> */
.L_x_503:
[----:B------:R-:W-:Y:S05]  /*19620*/  BSYNC B1 ;  /* 0x0000000000017941 */ /* 0x000fea0003800000 */
.L_x_502:
        /* <DEDUP_REMOVED lines=11> */
.L_x_505:
[----:B------:R-:W-:Y:S05]  /*196e0*/  BSYNC B1 ;  /* 0x0000000000017941 */ /* 0x000fea0003800000 */
.L_x_504:
        /* <DEDUP_REMOVED lines=10> */
.L_x_507:
[----:B------:R-:W-:Y:S05]  /*19790*/  BSYNC B1 ;  /* 0x0000000000017941 */ /* 0x000fea0003800000 */
.L_x_506:
        /* <DEDUP_REMOVED lines=11> */
.L_x_509:
[----:B------:R-:W-:Y:S05]  /*19850*/  BSYNC B1 ;  /* 0x0000000000017941 */ /* 0x000fea0003800000 */
.L_x_508:
        /* <DEDUP_REMOVED lines=11> */
.L_x_511:
[----:B------:R-:W-:Y:S05]  /*19910*/  BSYNC B1 ;  /* 0x0000000000017941 */ /* 0x000fea0003800000 */
.L_x_510:
        /* <DEDUP_REMOVED lines=11> */
.L_x_513:
[----:B------:R-:W-:Y:S05]  /*199d0*/  BSYNC B1 ;  /* 0x0000000000017941 */ /* 0x000fea0003800000 */
.L_x_512:
        /* <DEDUP_REMOVED lines=10> */
.L_x_515:
[----:B------:R-:W-:Y:S05]  /*19a80*/  BSYNC B1 ;  /* 0x0000000000017941 */ /* 0x000fea0003800000 */
.L_x_514:
        /* <DEDUP_REMOVED lines=11> */
.L_x_517:
[----:B------:R-:W-:Y:S05]  /*19b40*/  BSYNC B1 ;  /* 0x0000000000017941 */ /* 0x000fea0003800000 */
.L_x_516:
        /* <DEDUP_REMOVED lines=10> */
.L_x_519:
[----:B------:R-:W-:Y:S05]  /*19bf0*/  BSYNC B1 ;  /* 0x0000000000017941 */ /* 0x000fea0003800000 */
.L_x_518:
[----:B------:R-:W2:Y:S01]  /*19c00*/  LDL.LU R154, [R1+0x3d4] ;  /* 0x0003d400019a7983 */ /* 0x000ea20000300800 */
[----:B-----5:R-:W-:Y:S01]  /*19c10*/  HADD2.F32 R153, -RZ, R152.H0_H0 ;  /* 0x20000098ff997230 */ /* 0x020fe20000004100 */
        /* <DEDUP_REMOVED lines=8> */
.L_x_521:
[----:B------:R-:W-:Y:S05]  /*19ca0*/  BSYNC B1 ;  /* 0x0000000000017941 */ /* 0x000fea0003800000 */
.L_x_520:
[----:B------:R-:W3:Y:S01]  /*19cb0*/  LDL.LU R154, [R1+0x3d8] ;  /* 0x0003d800019a7983 */ /* 0x000ee20000300800 */
[----:B--2--5:R-:W-:Y:S01]  /*19cc0*/  HADD2.F32 R153, -RZ, R152.H0_H0 ;  /* 0x20000098ff997230 */ /* 0x024fe20000004100 */
        /* <DEDUP_REMOVED lines=8> */
.L_x_523:
[----:B------:R-:W-:Y:S05]  /*19d50*/  BSYNC B1 ;  /* 0x0000000000017941 */ /* 0x000fea0003800000 */
.L_x_522:
[----:B------:R-:W4:Y:S01]  /*19d60*/  LDL.LU R154, [R1+0x3dc] ;  /* 0x0003dc00019a7983 */ /* 0x000f220000300800 */
[----:B--2--5:R-:W-:Y:S01]  /*19d70*/  HADD2.F32 R153, -RZ, R152.H0_H0 ;  /* 0x20000098ff997230 */ /* 0x024fe20000004100 */
[----:B------:R-:W-:Y:S01]  /*19d80*/  ISETP.GT.AND P5, PT, R0, 0x80, P3 ;  /* 0x000000800000780c */ /* 0x000fe20001fa4270 */
[----:B------:R-:W-:Y:S03]  /*19d90*/  BSSY B1, `(.L_x_524) ;  /* 0x0000007000017945 */ /* 0x000fe60003800000 */
[----:B------:R-:W-:-:S04]  /*19da0*/  FMUL R153, R153, R16 ;  /* 0x0000001099997220 */ /* 0x000fc80000400000 */
[----:B----4-:R-:W-:-:S05]  /*19db0*/  FFMA R153, R154, R2, R153 ;  /* 0x000000029a997223 */ /* 0x010fca0000000099 */
[----:B------:R-:W-:-:S05]  /*19dc0*/  F2FP.F16.F32.PACK_AB R153, RZ, R153 ;  /* 0x00000099ff99723e */ /* 0x000fca00000000ff */
[----:B------:R2:W-:Y:S01]  /*19dd0*/  @P4 STG.E.U16 desc[UR36][R22.64+0x1d2], R153 ;  /* 0x0001d29916004986 */ /* 0x0005e2000c101524 */
[----:B------:R-:W-:Y:S05]  /*19de0*/  @!P5 BRA `(.L_x_525) ;  /* 0x000000000004d947 */ /* 0x000fea0003800000 */
[----:B------:R4:W5:Y:S02]  /*19df0*/  LDG.E.LTC128B.U16 R152, desc[UR36][R10.64+0x1e0] ;  /* 0x0001e0240a987981 */ /* 0x000964000c1e1520 */
.L_x_525:
[----:B------:R-:W-:Y:S05]  /*19e00*/  BSYNC B1 ;  /* 0x0000000000017941 */ /* 0x000fea0003800000 */
.L_x_524:
        /* <DEDUP_REMOVED lines=10> */
.L_x_527:
[----:B------:R-:W-:Y:S05]  /*19eb0*/  BSYNC B1 ;  /* 0x0000000000017941 */ /* 0x000fea0003800000 */
.L_x_526:
        /* <DEDUP_REMOVED lines=10> */
.L_x_529:
[----:B------:R-:W-:Y:S05]  /*19f60*/  BSYNC B1 ;  /* 0x0000000000017941 */ /* 0x000fea0003800000 */
.L_x_528:
        /* <DEDUP_REMOVED lines=10> */
.L_x_531:
[----:B------:R-:W-:Y:S05]  /*1a010*/  BSYNC B1 ;  /* 0x0000000000017941 */ /* 0x000fea0003800000 */
.L_x_530:
        /* <DEDUP_REMOVED lines=10> */
.L_x_533:
[----:B------:R-:W-:Y:S05]  /*1a0c0*/  BSYNC B1 ;  /* 0x0000000000017941 */ /* 0x000fea0003800000 */
.L_x_532:
        /* <DEDUP_REMOVED lines=10> */
.L_x_535:
[----:B------:R-:W-:Y:S05]  /*1a170*/  BSYNC B1 ;  /* 0x0000000000017941 */ /* 0x000fea0003800000 */
.L_x_534:
        /* <DEDUP_REMOVED lines=10> */
.L_x_537:
[----:B------:R-:W-:Y:S05]  /*1a220*/  BSYNC B1 ;  /* 0x0000000000017941 */ /* 0x000fea0003800000 */
.L_x_536:
        /* <DEDUP_REMOVED lines=10> */
.L_x_539:
[----:B------:R-:W-:Y:S05]  /*1a2d0*/  BSYNC B1 ;  /* 0x0000000000017941 */ /* 0x000fea0003800000 */
.L_x_538:
[----:B------:R-:W4:Y:S01]  /*1a2e0*/  LDL.LU R154, [R1+0x3fc] ;  /* 0x0003fc00019a7983 */ /* 0x000f220000300800 */
[----:B--2--5:R-:W-:Y:S01]  /*1a2f0*/  HADD2.F32 R153, -RZ, R152.H0_H0 ;  /* 0x20000098ff997230 */ /* 0x024fe20000004100 */
[----:B------:R-:W-:Y:S01]  /*1a300*/  ISETP.GT.AND P3, PT, R3, 0x100, PT ;  /* 0x000001000300780c */ /* 0x000fe20003f64270 */
[----:B------:R-:W-:Y:S01]  /*1a310*/  @P0 IMAD.MOV.U32 R155, RZ, RZ, R23 ;  /* 0x000000ffff9b0224 */ /* 0x000fe200078e0017 */
[----:B------:R-:W-:Y:S01]  /*1a320*/  LOP3.LUT R17, R17, 0xfffffffe, RZ, 0xc0, !PT ;  /* 0xfffffffe11117812 */ /* 0x000fe200078ec0ff */
[----:B------:R-:W-:Y:S01]  /*1a330*/  BSSY B1, `(.L_x_540) ;  /* 0x000000b000017945 */ /* 0x000fe20003800000 */
[----:B------:R-:W-:Y:S01]  /*1a340*/  FMUL R153, R153, R16 ;  /* 0x0000001099997220 */ /* 0x000fe20000400000 */
[----:B------:R-:W-:-:S08]  /*1a350*/  ISETP.GT.AND P1, PT, R0, RZ, P3 ;  /* 0x000000ff0000720c */ /* 0x000fd00001f24270 */
[----:B------:R-:W-:Y:S01]  /*1a360*/  @P3 LOP3.LUT R17, R17, 0x1, RZ, 0xfc, !PT ;  /* 0x0000000111113812 */ /* 0x000fe200078efcff */
[----:B----4-:R-:W-:Y:S01]  /*1a370*/  FFMA R153, R154, R2, R153 ;  /* 0x000000029a997223 */ /* 0x010fe20000000099 */
[--C-:B------:R-:W-:Y:S01]  /*1a380*/  @P0 IMAD.MOV.U32 R154, RZ, RZ, R22.reuse ;  /* 0x000000ffff9a0224 */ /* 0x100fe200078e0016 */
[----:B------:R-:W-:-:S03]  /*1a390*/  PRMT R22, R152, 0x7610, R22 ;  /* 0x0000761098167816 */ /* 0x000fc60000000016 */
[----:B------:R-:W-:-:S05]  /*1a3a0*/  F2FP.F16.F32.PACK_AB R153, RZ, R153 ;  /* 0x00000099ff99723e */ /* 0x000fca00000000ff */
[----:B------:R2:W-:Y:S01]  /*1a3b0*/  @P0 STG.E.U16 desc[UR36][R154.64+0x1f2], R153 ;  /* 0x0001f2999a000986 */ /* 0x0005e2000c101524 */
[----:B------:R-:W-:Y:S05]  /*1a3c0*/  @!P1 BRA `(.L_x_541) ;  /* 0x0000000000049947 */ /* 0x000fea0003800000 */
[----:B------:R4:W5:Y:S02]  /*1a3d0*/  LDG.E.LTC128B.U16 R22, desc[UR36][R14.64+0x200] ;  /* 0x000200240e167981 */ /* 0x000964000c1e1520 */
.L_x_541:
[----:B------:R-:W-:Y:S05]  /*1a3e0*/  BSYNC B1 ;  /* 0x0000000000017941 */ /* 0x000fea0003800000 */
.L_x_540:
[----:B------:R-:W3:Y:S01]  /*1a3f0*/  LDL.LU R152, [R1] ;  /* 0x0000000001987983 */ /* 0x000ee20000300800 */
[----:B-----5:R-:W-:Y:S01]  /*1a400*/  HADD2.F32 R23, -RZ, R22.H0_H0 ;  /* 0x20000016ff177230 */ /* 0x020fe20000004100 */
        /* <DEDUP_REMOVED lines=11> */
.L_x_543:
[----:B------:R-:W-:Y:S05]  /*1a4c0*/  BSYNC B1 ;  /* 0x0000000000017941 */ /* 0x000fea0003800000 */
.L_x_542:
[----:B------:R-:W2:Y:S01]  /*1a4d0*/  LDL.LU R152, [R1+0x4] ;  /* 0x0000040001987983 */ /* 0x000ea20000300800 */
[----:B---3-5:R-:W-:Y:S01]  /*1a4e0*/  HADD2.F32 R23, -RZ, R22.H0_H0 ;  /* 0x20000016ff177230 */ /* 0x028fe20000004100 */
        /* <DEDUP_REMOVED lines=8> */
.L_x_545:
[----:B------:R-:W-:Y:S05]  /*1a570*/  BSYNC B1 ;  /* 0x0000000000017941 */ /* 0x000fea0003800000 */
.L_x_544:
        /* <DEDUP_REMOVED lines=10> */
.L_x_547:
[----:B------:R-:W-:Y:S05]  /*1a620*/  BSYNC B1 ;  /* 0x0000000000017941 */ /* 0x000fea0003800000 */
.L_x_546:
[----:B------:R-:W3:Y:S01]  /*1a630*/  LDL.LU R152, [R1+0xc] ;  /* 0x00000c0001987983 */ /* 0x000ee20000300800 */
[----:B--2--5:R-:W-:Y:S01]  /*1a640*/  HADD2.F32 R23, -RZ, R22.H0_H0 ;  /* 0x20000016ff177230 */ /* 0x024fe20000004100 */
        /* <DEDUP_REMOVED lines=11> */
.L_x_549:
[----:B------:R-:W-:Y:S05]  /*1a700*/  BSYNC B1 ;  /* 0x0000000000017941 */ /* 0x000fea0003800000 */
.L_x_548:
[----:B------:R-:W4:Y:S01]  /*1a710*/  LDL.LU R152, [R1+0x10] ;  /* 0x0000100001987983 */ /* 0x000f220000300800 */
[----:B--2--5:R-:W-:Y:S01]  /*1a720*/  HADD2.F32 R23, -RZ, R22.H0_H0 ;  /* 0x20000016ff177230 */ /* 0x024fe20000004100 */
        /* <DEDUP_REMOVED lines=11> */
.L_x_551:
[----:B------:R-:W-:Y:S05]  /*1a7e0*/  BSYNC B1 ;  /* 0x0000000000017941 */ /* 0x000fea0003800000 */
.L_x_550:
        /* <DEDUP_REMOVED lines=10> */
.L_x_553:
[----:B------:R-:W-:Y:S05]  /*1a890*/  BSYNC B1 ;  /* 0x0000000000017941 */ /* 0x000fea0003800000 */
.L_x_552:
        /* <DEDUP_REMOVED lines=10> */
.L_x_555:
[----:B------:R-:W-:Y:S05]  /*1a940*/  BSYNC B1 ;  /* 0x0000000000017941 */ /* 0x000fea0003800000 */
.L_x_554:
[----:B------:R-:W3:Y:S01]  /*1a950*/  LDL.LU R152, [R1+0x1c] ;  /* 0x00001c0001987983 */ /* 0x000ee20000300800 */
[----:B--2--5:R-:W-:Y:S01]  /*1a960*/  HADD2.F32 R23, -RZ, R22.H0_H0 ;  /* 0x20000016ff177230 */ /* 0x024fe20000004100 */
[----:B------:R-:W-:Y:S01]  /*1a970*/  IADD3 R154, P0, P2, R163, R4, R158 ;  /* 0x00000004a39a7210 */ /* 0x000fe20007a1e09e */
[----:B------:R-:W-:Y:S01]  /*1a980*/  BSSY B1, `(.L_x_556) ;  /* 0x000000c000017945 */ /* 0x000fe20003800000 */
[----:B------:R-:W-:Y:S02]  /*1a990*/  ISETP.GT.AND P3, PT, R3, 0x110, PT ;  /* 0x000001100300780c */ /* 0x000fe40003f64270 */
[----:B------:R-:W-:Y:S01]  /*1a9a0*/  FMUL R23, R23, R16 ;  /* 0x0000001017177220 */ /* 0x000fe20000400000 */
[----:B------:R-:W-:Y:S02]  /*1a9b0*/  IADD3.X R155, R166, R5, R159, P0, P2 ;  /* 0x00000005a69b7210 */ /* 0x000fe400007e449f */
[----:B------:R-:W-:Y:S02]  /*1a9c0*/  ISETP.GT.AND P0, PT, R0, RZ, P3 ;  /* 0x000000ff0000720c */ /* 0x000fe40001f04270 */
[----:B------:R-:W-:-:S06]  /*1a9d0*/  LOP3.LUT R17, R17, 0xffffffef, RZ, 0xc0, !PT ;  /* 0xffffffef11117812 */ /* 0x000fcc00078ec0ff */
[----:B------:R-:W-:Y:S01]  /*1a9e0*/  @P3 LOP3.LUT R17, R17, 0x10, RZ, 0xfc, !PT ;  /* 0x0000001011113812 */ /* 0x000fe200078efcff */
[----:B---3--:R-:W-:-:S05]  /*1a9f0*/  FFMA R23, R152, R2, R23 ;  /* 0x0000000298177223 */ /* 0x008fca0000000017 */
[----:B------:R-:W-:-:S05]  /*1aa00*/  F2FP.F16.F32.PACK_AB R23, RZ, R23 ;  /* 0x00000017ff17723e */ /* 0x000fca00000000ff */
[----:B------:R2:W-:Y:S01]  /*1aa10*/  @P1 STG.E.U16 desc[UR36][R6.64+0x212], R23 ;  /* 0x0002121706001986 */ /* 0x0005e2000c101524 */
[----:B------:R-:W-:Y:S05]  /*1aa20*/  @!P0 BRA `(.L_x_557) ;  /* 0x0000000000048947 */ /* 0x000fea0003800000 */
[----:B------:R3:W5:Y:S02]  /*1aa30*/  LDG.E.LTC128B.U16 R22, desc[UR36][R14.64+0x220] ;  /* 0x000220240e167981 */ /* 0x000764000c1e1520 */
.L_x_557:
[----:B------:R-:W-:Y:S05]  /*1aa40*/  BSYNC B1 ;  /* 0x0000000000017941 */ /* 0x000fea0003800000 */
.L_x_556:
[----:B------:R-:W4:Y:S01]  /*1aa50*/  LDL.LU R152, [R1+0x20] ;  /* 0x0000200001987983 */ /* 0x000f220000300800 */
[----:B--2--5:R-:W-:Y:S01]  /*1aa60*/  HADD2.F32 R23, -RZ, R22.H0_H0 ;  /* 0x20000016ff177230 */ /* 0x024fe20000004100 */
[----:B------:R-:W-:Y:S01]  /*1aa70*/  ISETP.GT.AND P1, PT, R3, 0x111, PT ;  /* 0x000001110300780c */ /* 0x000fe20003f24270 */
[----:B------:R-:W-:Y:S01]  /*1aa80*/  BSSY B1, `(.L_x_558) ;  /* 0x000000a000017945 */ /* 0x000fe20003800000 */
[----:B------:R-:W-:Y:S02]  /*1aa90*/  LOP3.LUT R17, R17, 0xffffffbf, RZ, 0xc0, !PT ;  /* 0xffffffbf11117812 */ /* 0x000fe400078ec0ff */
[----:B------:R-:W-:-:S09]  /*1aaa0*/  FMUL R23, R23, R16 ;  /* 0x0000001017177220 */ /* 0x000fd20000400000 */
[----:B------:R-:W-:Y:S01]  /*1aab0*/  @P1 LOP3.LUT R17, R17, 0x40, RZ, 0xfc, !PT ;  /* 0x0000004011111812 */ /* 0x000fe200078efcff */
[----:B----4-:R-:W-:-:S05]  /*1aac0*/  FFMA R23, R152, R2, R23 ;  /* 0x0000000298177223 */ /* 0x010fca0000000017 */
[----:B------:R-:W-:-:S05]  /*1aad0*/  F2FP.F16.F32.PACK_AB R23, RZ, R23 ;  /* 0x00000017ff17723e */ /* 0x000fca00000000ff */
[----:B------:R2:W-:Y:S01]  /*1aae0*/  @P0 STG.E.U16 desc[UR36][R4.64+0x220], R23 ;  /* 0x0002201704000986 */ /* 0x0005e2000c101524 */
[----:B------:R-:W-:-:S13]  /*1aaf0*/  ISETP.GT.AND P0, PT, R0, RZ, P1 ;  /* 0x000000ff0000720c */ /* 0x000fda0000f04270 */
[----:B--2---:R-:W-:Y:S05]  /*1ab00*/  @!P0 BRA `(.L_x_559) ;  /* 0x0000000000048947 */ /* 0x004fea0003800000 */
[----:B------:R2:W5:Y:S02]  /*1ab10*/  LDG.E.LTC128B.U16 R22, desc[UR36][R14.64+0x222] ;  /* 0x000222240e167981 */ /* 0x000564000c1e1520 */
.L_x_559:
[----:B------:R-:W-:Y:S05]  /*1ab20*/  BSYNC B1 ;  /* 0x0000000000017941 */ /* 0x000fea0003800000 */
.L_x_558:
[----:B------:R-:W4:Y:S01]  /*1ab30*/  LDL.LU R152, [R1+0x24] ;  /* 0x0000240001987983 */ /* 0x000f220000300800 */
[----:B-----5:R-:W-:Y:S01]  /*1ab40*/  HADD2.F32 R23, -RZ, R22.H0_H0 ;  /* 0x20000016ff177230 */ /* 0x020fe20000004100 */
[----:B------:R-:W-:Y:S04]  /*1ab50*/  BSSY B1, `(.L_x_560) ;  /* 0x0000008000017945 */ /* 0x000fe80003800000 */
[----:B------:R-:W-:-:S04]  /*1ab60*/  FMUL R23, R23, R16 ;  /* 0x0000001017177220 */ /* 0x000fc80000400000 */
[----:B----4-:R-:W-:-:S05]  /*1ab70*/  FFMA R23, R152, R2, R23 ;  /* 0x0000000298177223 */ /* 0x010fca0000000017 */
[----:B------:R-:W-:-:S05]  /*1ab80*/  F2FP.F16.F32.PACK_AB R23, RZ, R23 ;  /* 0x00000017ff17723e */ /* 0x000fca00000000ff */
[----:B------:R4:W-:Y:S01]  /*1ab90*/  @P0 STG.E.U16 desc[UR36][R4.64+0x222], R23 ;  /* 0x0002221704000986 */ /* 0x0009e2000c101524 */
[----:B------:R-:W-:-:S13]  /*1aba0*/  ISETP.GT.AND P0, PT, R0, 0x8, P3 ;  /* 0x000000080000780c */ /* 0x000fda0001f04270 */
[----:B----4-:R-:W-:Y:S05]  /*1abb0*/  @!P0 BRA `(.L_x_561) ;  /* 0x0000000000048947 */ /* 0x010fea0003800000 */
[----:B------:R4:W5:Y:S02]  /*1abc0*/  LDG.E.LTC128B.U16 R22, desc[UR36][R12.64+0x220] ;  /* 0x000220240c167981 */ /* 0x000964000c1e1520 */
.L_x_561:
[----:B------:R-:W-:Y:S05]  /*1abd0*/  BSYNC B1 ;  /* 0x0000000000017941 */ /* 0x000fea0003800000 */
.L_x_560:
        /* <DEDUP_REMOVED lines=11> */
.L_x_563:
[----:B------:R-:W-:Y:S05]  /*1ac90*/  BSYNC B1 ;  /* 0x0000000000017941 */ /* 0x000fea0003800000 */
.L_x_562:
        /* <DEDUP_REMOVED lines=9> */
[----:B------:R3:W-:Y:S02]  /*1ad30*/  @P0 STG.E.U16 desc[UR36][R6.64+0x222], R22 ;  /* 0x0002221606000986 */ /* 0x0007e4000c101524 */
[----:B---3--:R-:W-:-:S05]  /*1ad40*/  IADD3 R22, P0, R163, R20, RZ ;  /* 0x00000014a3167210 */ /* 0x008fca0007f1e0ff */
[----:B------:R-:W-:Y:S01]  /*1ad50*/  IMAD.X R23, R166, 0x1, R21, P0 ;  /* 0x00000001a6177824 */ /* 0x000fe200000e0615 */
[----:B------:R-:W-:-:S13]  /*1ad60*/  ISETP.GT.AND P0, PT, R0, RZ, P2 ;  /* 0x000000ff0000720c */ /* 0x000fda0001704270 */
[----:B------:R-:W-:Y:S05]  /*1ad70*/  @!P0 BRA `(.L_x_565) ;  /* 0x0000000000048947 */ /* 0x000fea0003800000 */
[----:B------:R3:W5:Y:S02]  /*1ad80*/  LDG.E.LTC128B.U16 R152, desc[UR36][R14.64+0x230] ;  /* 0x000230240e987981 */ /* 0x000764000c1e1520 */
.L_x_565:
[----:B------:R-:W-:Y:S05]  /*1ad90*/  BSYNC B1 ;  /* 0x0000000000017941 */ /* 0x000fea0003800000 */
.L_x_564:
        /* <DEDUP_REMOVED lines=13> */
.L_x_567:
[----:B------:R-:W-:Y:S05]  /*1ae70*/  BSYNC B1 ;  /* 0x0000000000017941 */ /* 0x000fea0003800000 */
.L_x_566:
        /* <DEDUP_REMOVED lines=10> */
.L_x_569:
[----:B------:R-:W-:Y:S05]  /*1af20*/  BSYNC B1 ;  /* 0x0000000000017941 */ /* 0x000fea0003800000 */
.L_x_568:
        /* <DEDUP_REMOVED lines=10> */
.L_x_571:
[----:B------:R-:W-:Y:S05]  /*1afd0*/  BSYNC B1 ;  /* 0x0000000000017941 */ /* 0x000fea0003800000 */
.L_x_570:
        /* <DEDUP_REMOVED lines=13> */
.L_x_573:
[----:B------:R-:W-:Y:S05]  /*1b0b0*/  BSYNC B1 ;  /* 0x0000000000017941 */ /* 0x000fea0003800000 */
.L_x_572:
        /* <DEDUP_REMOVED lines=13> */
.L_x_575:
[----:B------:R-:W-:Y:S05]  /*1b190*/  BSYNC B1 ;  /* 0x0000000000017941 */ /* 0x000fea0003800000 */
.L_x_574:
        /* <DEDUP_REMOVED lines=10> */
.L_x_577:
[----:B------:R-:W-:Y:S05]  /*1b240*/  BSYNC B1 ;  /* 0x0000000000017941 */ /* 0x000fea0003800000 */
.L_x_576:
        /* <DEDUP_REMOVED lines=10> */
.L_x_579:
[----:B------:R-:W-:Y:S05]  /*1b2f0*/  BSYNC B1 ;  /* 0x0000000000017941 */ /* 0x000fea0003800000 */
.L_x_578:
        /* <DEDUP_REMOVED lines=13> */
.L_x_581:
[----:B------:R-:W-:Y:S05]  /*1b3d0*/  BSYNC B1 ;  /* 0x0000000000017941 */ /* 0x000fea0003800000 */
.L_x_580:
        /* <DEDUP_REMOVED lines=13> */
.L_x_583:
[----:B------:R-:W-:Y:S05]  /*1b4b0*/  BSYNC B1 ;  /* 0x0000000000017941 */ /* 0x000fea0003800000 */
.L_x_582:
        /* <DEDUP_REMOVED lines=10> */
.L_x_585:
[----:B------:R-:W-:Y:S05]  /*1b560*/  BSYNC B1 ;  /* 0x0000000000017941 */ /* 0x000fea0003800000 */
.L_x_584:
        /* <DEDUP_REMOVED lines=10> */
.L_x_587:
[----:B------:R-:W-:Y:S05]  /*1b610*/  BSYNC B1 ;  /* 0x0000000000017941 */ /* 0x000fea0003800000 */
.L_x_586:
        /* <DEDUP_REMOVED lines=13> */
.L_x_589:
[----:B------:R-:W-:Y:S05]  /*1b6f0*/  BSYNC B1 ;  /* 0x0000000000017941 */ /* 0x000fea0003800000 */
.L_x_588:
        /* <DEDUP_REMOVED lines=13> */
.L_x_591:
[----:B------:R-:W-:Y:S05]  /*1b7d0*/  BSYNC B1 ;  /* 0x0000000000017941 */ /* 0x000fea0003800000 */
.L_x_590:
        /* <DEDUP_REMOVED lines=10> */
.L_x_593:
[----:B------:R-:W-:Y:S05]  /*1b880*/  BSYNC B1 ;  /* 0x0000000000017941 */ /* 0x000fea0003800000 */
.L_x_592:
        /* <DEDUP_REMOVED lines=10> */
.L_x_595:
[----:B------:R-:W-:Y:S05]  /*1b930*/  BSYNC B1 ;  /* 0x0000000000017941 */ /* 0x000fea0003800000 */
.L_x_594:
        /* <DEDUP_REMOVED lines=13> */
.L_x_597:
[----:B------:R-:W-:Y:S05]  /*1ba10*/  BSYNC B1 ;  /* 0x0000000000017941 */ /* 0x000fea0003800000 */
.L_x_596:
        /* <DEDUP_REMOVED lines=13> */
.L_x_599:
[----:B------:R-:W-:Y:S05]  /*1baf0*/  BSYNC B1 ;  /* 0x0000000000017941 */ /* 0x000fea0003800000 */
.L_x_598:
        /* <DEDUP_REMOVED lines=10> */
.L_x_601:
[----:B------:R-:W-:Y:S05]  /*1bba0*/  BSYNC B1 ;  /* 0x0000000000017941 */ /* 0x000fea0003800000 */
.L_x_600:
        /* <DEDUP_REMOVED lines=10> */
.L_x_603:
[----:B------:R-:W-:Y:S05]  /*1bc50*/  BSYNC B1 ;  /* 0x0000000000017941 */ /* 0x000fea0003800000 */
.L_x_602:
        /* <DEDUP_REMOVED lines=13> */
.L_x_605:
[----:B------:R-:W-:Y:S05]  /*1bd30*/  BSYNC B1 ;  /* 0x0000000000017941 */ /* 0x000fea0003800000 */
.L_x_604:
        /* <DEDUP_REMOVED lines=13> */
.L_x_607:
[----:B------:R-:W-:Y:S05]  /*1be10*/  BSYNC B1 ;  /* 0x0000000000017941 */ /* 0x000fea0003800000 */
.L_x_606:
        /* <DEDUP_REMOVED lines=10> */
.L_x_609:
[----:B------:R-:W-:Y:S05]  /*1bec0*/  BSYNC B1 ;  /* 0x0000000000017941 */ /* 0x000fea0003800000 */
.L_x_608:
        /* <DEDUP_REMOVED lines=10> */
.L_x_611:
[----:B------:R-:W-:Y:S05]  /*1bf70*/  BSYNC B1 ;  /* 0x0000000000017941 */ /* 0x000fea0003800000 */
.L_x_610:
        /* <DEDUP_REMOVED lines=13> */
.L_x_613:
[----:B------:R-:W-:Y:S05]  /*1c050*/  BSYNC B1 ;  /* 0x0000000000017941 */ /* 0x000fea0003800000 */
.L_x_612:
        /* <DEDUP_REMOVED lines=13> */
.L_x_615:
[----:B------:R-:W-:Y:S05]  /*1c130*/  BSYNC B1 ;  /* 0x0000000000017941 */ /* 0x000fea0003800000 */
.L_x_614:
        /* <DEDUP_REMOVED lines=10> */
.L_x_617:
[----:B------:R-:W-:Y:S05]  /*1c1e0*/  BSYNC B1 ;  /* 0x0000000000017941 */ /* 0x000fea0003800000 */
.L_x_616:
        /* <DEDUP_REMOVED lines=10> */
.L_x_619:
[----:B------:R-:W-:Y:S05]  /*1c290*/  BSYNC B1 ;  /* 0x0000000000017941 */ /* 0x000fea0003800000 */
.L_x_618:
        /* <DEDUP_REMOVED lines=13> */
.L_x_621:
[----:B------:R-:W-:Y:S05]  /*1c370*/  BSYNC B1 ;  /* 0x0000000000017941 */ /* 0x000fea0003800000 */
.L_x_620:
        /* <DEDUP_REMOVED lines=13> */
.L_x_623:
[----:B------:R-:W-:Y:S05]  /*1c450*/  BSYNC B1 ;  /* 0x0000000000017941 */ /* 0x000fea0003800000 */
.L_x_622:
        /* <DEDUP_REMOVED lines=10> */
.L_x_625:
[----:B------:R-:W-:Y:S05]  /*1c500*/  BSYNC B1 ;  /* 0x0000000000017941 */ /* 0x000fea0003800000 */
.L_x_624:
        /* <DEDUP_REMOVED lines=10> */
.L_x_627:
[----:B------:R-:W-:Y:S05]  /*1c5b0*/  BSYNC B1 ;  /* 0x0000000000017941 */ /* 0x000fea0003800000 */
.L_x_626:
        /* <DEDUP_REMOVED lines=13> */
.L_x_629:
[----:B------:R-:W-:Y:S05]  /*1c690*/  BSYNC B1 ;  /* 0x0000000000017941 */ /* 0x000fea0003800000 */
.L_x_628:
        /* <DEDUP_REMOVED lines=13> */
.L_x_631:
[----:B------:R-:W-:Y:S05]  /*1c770*/  BSYNC B1 ;  /* 0x0000000000017941 */ /* 0x000fea0003800000 */
.L_x_630:
        /* <DEDUP_REMOVED lines=10> */
.L_x_633:
[----:B------:R-:W-:Y:S05]  /*1c820*/  BSYNC B1 ;  /* 0x0000000000017941 */ /* 0x000fea0003800000 */
.L_x_632:
        /* <DEDUP_REMOVED lines=10> */
.L_x_635:
[----:B------:R-:W-:Y:S05]  /*1c8d0*/  BSYNC B1 ;  /* 0x0000000000017941 */ /* 0x000fea0003800000 */
.L_x_634:
        /* <DEDUP_REMOVED lines=13> */
.L_x_637:
[----:B------:R-:W-:Y:S05]  /*1c9b0*/  BSYNC B1 ;  /* 0x0000000000017941 */ /* 0x000fea0003800000 */
.L_x_636:
        /* <DEDUP_REMOVED lines=13> */
.L_x_639:
[----:B------:R-:W-:Y:S05]  /*1ca90*/  BSYNC B1 ;  /* 0x0000000000017941 */ /* 0x000fea0003800000 */
.L_x_638:
        /* <DEDUP_REMOVED lines=10> */
.L_x_641:
[----:B------:R-:W-:Y:S05]  /*1cb40*/  BSYNC B1 ;  /* 0x0000000000017941 */ /* 0x000fea0003800000 */
.L_x_640:
        /* <DEDUP_REMOVED lines=10> */
.L_x_643:
[----:B------:R-:W-:Y:S05]  /*1cbf0*/  BSYNC B1 ;  /* 0x0000000000017941 */ /* 0x000fea0003800000 */
.L_x_642:
        /* <DEDUP_REMOVED lines=13> */
.L_x_645:
[----:B------:R-:W-:Y:S05]  /*1ccd0*/  BSYNC B1 ;  /* 0x0000000000017941 */ /* 0x000fea0003800000 */
.L_x_644:
        /* <DEDUP_REMOVED lines=13> */
.L_x_647:
[----:B------:R-:W-:Y:S05]  /*1cdb0*/  BSYNC B1 ;  /* 0x0000000000017941 */ /* 0x000fea0003800000 */
.L_x_646:
        /* <DEDUP_REMOVED lines=10> */
.L_x_649:
[----:B------:R-:W-:Y:S05]  /*1ce60*/  BSYNC B1 ;  /* 0x0000000000017941 */ /* 0x000fea0003800000 */
.L_x_648:
        /* <DEDUP_REMOVED lines=10> */
.L_x_651:
[----:B------:R-:W-:Y:S05]  /*1cf10*/  BSYNC B1 ;  /* 0x0000000000017941 */ /* 0x000fea0003800000 */
.L_x_650:
        /* <DEDUP_REMOVED lines=13> */
.L_x_653:
[----:B------:R-:W-:Y:S05]  /*1cff0*/  BSYNC B1 ;  /* 0x0000000000017941 */ /* 0x000fea0003800000 */
.L_x_652:
        /* <DEDUP_REMOVED lines=13> */
.L_x_655:
[----:B------:R-:W-:Y:S05]  /*1d0d0*/  BSYNC B1 ;  /* 0x0000000000017941 */ /* 0x000fea0003800000 */
.L_x_654:
        /* <DEDUP_REMOVED lines=10> */
.L_x_657:
[----:B------:R-:W-:Y:S05]  /*1d180*/  BSYNC B1 ;  /* 0x0000000000017941 */ /* 0x000fea0003800000 */
.L_x_656:
        /* <DEDUP_REMOVED lines=10> */
.L_x_659:
[----:B------:R-:W-:Y:S05]  /*1d230*/  BSYNC B1 ;  /* 0x0000000000017941 */ /* 0x000fea0003800000 */
.L_x_658:
        /* <DEDUP_REMOVED lines=13> */
.L_x_661:
[----:B------:R-:W-:Y:S05]  /*1d310*/  BSYNC B1 ;  /* 0x0000000000017941 */ /* 0x000fea0003800000 */
.L_x_660:
        /* <DEDUP_REMOVED lines=13> */
.L_x_663:
[----:B------:R-:W-:Y:S05]  /*1d3f0*/  BSYNC B1 ;  /* 0x0000000000017941 */ /* 0x000fea0003800000 */
.L_x_662:
        /* <DEDUP_REMOVED lines=10> */
.L_x_665:
[----:B------:R-:W-:Y:S05]  /*1d4a0*/  BSYNC B1 ;  /* 0x0000000000017941 */ /* 0x000fea0003800000 */
.L_x_664:
        /* <DEDUP_REMOVED lines=10> */
.L_x_667:
[----:B------:R-:W-:Y:S05]  /*1d550*/  BSYNC B1 ;  /* 0x0000000000017941 */ /* 0x000fea0003800000 */
.L_x_666:
        /* <DEDUP_REMOVED lines=13> */
.L_x_669:
[----:B------:R-:W-:Y:S05]  /*1d630*/  BSYNC B1 ;  /* 0x0000000000017941 */ /* 0x000fea0003800000 */
.L_x_668:
        /* <DEDUP_REMOVED lines=13> */
.L_x_671:
[----:B------:R-:W-:Y:S05]  /*1d710*/  BSYNC B1 ;  /* 0x0000000000017941 */ /* 0x000fea0003800000 */
.L_x_670:
        /* <DEDUP_REMOVED lines=10> */
.L_x_673:
[----:B------:R-:W-:Y:S05]  /*1d7c0*/  BSYNC B1 ;  /* 0x0000000000017941 */ /* 0x000fea0003800000 */
.L_x_672:
        /* <DEDUP_REMOVED lines=10> */
.L_x_675:
[----:B------:R-:W-:Y:S05]  /*1d870*/  BSYNC B1 ;  /* 0x0000000000017941 */ /* 0x000fea0003800000 */
.L_x_674:
        /* <DEDUP_REMOVED lines=13> */
.L_x_677:
[----:B------:R-:W-:Y:S05]  /*1d950*/  BSYNC B1 ;  /* 0x0000000000017941 */ /* 0x000fea0003800000 */
.L_x_676:
        /* <DEDUP_REMOVED lines=13> */
.L_x_679:
[----:B------:R-:W-:Y:S05]  /*1da30*/  BSYNC B1 ;  /* 0x0000000000017941 */ /* 0x000fea0003800000 */
.L_x_678:
        /* <DEDUP_REMOVED lines=10> */
.L_x_681:
[----:B------:R-:W-:Y:S05]  /*1dae0*/  BSYNC B1 ;  /* 0x0000000000017941 */ /* 0x000fea0003800000 */
.L_x_680:
        /* <DEDUP_REMOVED lines=10> */
.L_x_683:
[----:B------:R-:W-:Y:S05]  /*1db90*/  BSYNC B1 ;  /* 0x0000000000017941 */ /* 0x000fea0003800000 */
.L_x_682:
        /* <DEDUP_REMOVED lines=13> */
.L_x_685:
[----:B------:R-:W-:Y:S05]  /*1dc70*/  BSYNC B1 ;  /* 0x0000000000017941 */ /* 0x000fea0003800000 */
.L_x_684:
        /* <DEDUP_REMOVED lines=13> */
.L_x_687:
[----:B------:R-:W-:Y:S05]  /*1dd50*/  BSYNC B1 ;  /* 0x0000000000017941 */ /* 0x000fea0003800000 */
.L_x_686:
        /* <DEDUP_REMOVED lines=10> */
.L_x_689:
[----:B------:R-:W-:Y:S05]  /*1de00*/  BSYNC B1 ;  /* 0x0000000000017941 */ /* 0x000fea0003800000 */
.L_x_688:
        /* <DEDUP_REMOVED lines=10> */
.L_x_691:
[----:B------:R-:W-:Y:S05]  /*1deb0*/  BSYNC B1 ;  /* 0x0000000000017941 */ /* 0x000fea0003800000 */
.L_x_690:
        /* <DEDUP_REMOVED lines=13> */
.L_x_693:
[----:B------:R-:W-:Y:S05]  /*1df90*/  BSYNC B1 ;  /* 0x0000000000017941 */ /* 0x000fea0003800000 */
.L_x_692:
        /* <DEDUP_REMOVED lines=13> */
.L_x_695:
[----:B------:R-:W-:Y:S05]  /*1e070*/  BSYNC B1 ;  /* 0x0000000000017941 */ /* 0x000fea0003800000 */
.L_x_694:
        /* <DEDUP_REMOVED lines=10> */
.L_x_697:
[----:B------:R-:W-:Y:S05]  /*1e120*/  BSYNC B1 ;  /* 0x0000000000017941 */ /* 0x000fea0003800000 */
.L_x_696:
        /* <DEDUP_REMOVED lines=10> */
.L_x_699:
[----:B------:R-:W-:Y:S05]  /*1e1d0*/  BSYNC B1 ;  /* 0x0000000000017941 */ /* 0x000fea0003800000 */
.L_x_698:
        /* <DEDUP_REMOVED lines=13> */
.L_x_701:
[----:B------:R-:W-:Y:S05]  /*1e2b0*/  BSYNC B1 ;  /* 0x0000000000017941 */ /* 0x000fea0003800000 */
.L_x_700:
        /* <DEDUP_REMOVED lines=13> */
.L_x_703:
[----:B------:R-:W-:Y:S05]  /*1e390*/  BSYNC B1 ;  /* 0x0000000000017941 */ /* 0x000fea0003800000 */
.L_x_702:
        /* <DEDUP_REMOVED lines=10> */
.L_x_705:
[----:B------:R-:W-:Y:S05]  /*1e440*/  BSYNC B1 ;  /* 0x0000000000017941 */ /* 0x000fea0003800000 */
.L_x_704:
        /* <DEDUP_REMOVED lines=10> */
.L_x_707:
[----:B------:R-:W-:Y:S05]  /*1e4f0*/  BSYNC B1 ;  /* 0x0000000000017941 */ /* 0x000fea0003800000 */
.L_x_706:
        /* <DEDUP_REMOVED lines=13> */
.L_x_709:
[----:B------:R-:W-:Y:S05]  /*1e5d0*/  BSYNC B1 ;  /* 0x0000000000017941 */ /* 0x000fea0003800000 */
.L_x_708:
        /* <DEDUP_REMOVED lines=13> */
.L_x_711:
[----:B------:R-:W-:Y:S05]  /*1e6b0*/  BSYNC B1 ;  /* 0x0000000000017941 */ /* 0x000fea0003800000 */
.L_x_710:
        /* <DEDUP_REMOVED lines=10> */
.L_x_713:
[----:B------:R-:W-:Y:S05]  /*1e760*/  BSYNC B1 ;  /* 0x0000000000017941 */ /* 0x000fea0003800000 */
.L_x_712:
        /* <DEDUP_REMOVED lines=10> */
.L_x_715:
[----:B------:R-:W-:Y:S05]  /*1e810*/  BSYNC B1 ;  /* 0x0000000000017941 */ /* 0x000fea0003800000 */
.L_x_714:
        /* <DEDUP_REMOVED lines=13> */
.L_x_717:
[----:B------:R-:W-:Y:S05]  /*1e8f0*/  BSYNC B1 ;  /* 0x0000000000017941 */ /* 0x000fea0003800000 */
.L_x_716:
        /* <DEDUP_REMOVED lines=13> */
.L_x_719:
[----:B------:R-:W-:Y:S05]  /*1e9d0*/  BSYNC B1 ;  /* 0x0000000000017941 */ /* 0x000fea0003800000 */
.L_x_718:
        /* <DEDUP_REMOVED lines=10> */
.L_x_721:
[----:B------:R-:W-:Y:S05]  /*1ea80*/  BSYNC B1 ;  /* 0x0000000000017941 */ /* 0x000fea0003800000 */
.L_x_720:
        /* <DEDUP_REMOVED lines=10> */
.L_x_723:
[----:B------:R-:W-:Y:S05]  /*1eb30*/  BSYNC B1 ;  /* 0x0000000000017941 */ /* 0x000fea0003800000 */
.L_x_722:
        /* <DEDUP_REMOVED lines=13> */
.L_x_725:
[----:B------:R-:W-:Y:S05]  /*1ec10*/  BSYNC B1 ;  /* 0x0000000000017941 */ /* 0x000fea0003800000 */
.L_x_724:
        /* <DEDUP_REMOVED lines=13> */
.L_x_727:
[----:B------:R-:W-:Y:S05]  /*1ecf0*/  BSYNC B1 ;  /* 0x0000000000017941 */ /* 0x000fea0003800000 */
.L_x_726:
        /* <DEDUP_REMOVED lines=10> */
.L_x_729:
[----:B------:R-:W-:Y:S05]  /*1eda0*/  BSYNC B1 ;  /* 0x0000000000017941 */ /* 0x000fea0003800000 */
.L_x_728:
        /* <DEDUP_REMOVED lines=10> */
.L_x_731:
[----:B------:R-:W-:Y:S05]  /*1ee50*/  BSYNC B1 ;  /* 0x0000000000017941 */ /* 0x000fea0003800000 */
.L_x_730:
        /* <DEDUP_REMOVED lines=13> */
.L_x_733:
[----:B------:R-:W-:Y:S05]  /*1ef30*/  BSYNC B1 ;  /* 0x0000000000017941 */ /* 0x000fea0003800000 */
.L_x_732:
        /* <DEDUP_REMOVED lines=13> */
.L_x_735:
[----:B------:R-:W-:Y:S05]  /*1f010*/  BSYNC B1 ;  /* 0x0000000000017941 */ /* 0x000fea0003800000 */
.L_x_734:
        /* <DEDUP_REMOVED lines=10> */
.L_x_737:
[----:B------:R-:W-:Y:S05]  /*1f0c0*/  BSYNC B1 ;  /* 0x0000000000017941 */ /* 0x000fea0003800000 */
.L_x_736:
        /* <DEDUP_REMOVED lines=10> */
.L_x_739:
[----:B------:R-:W-:Y:S05]  /*1f170*/  BSYNC B1 ;  /* 0x0000000000017941 */ /* 0x000fea0003800000 */
.L_x_738:
        /* <DEDUP_REMOVED lines=13> */
.L_x_741:
[----:B------:R-:W-:Y:S05]  /*1f250*/  BSYNC B1 ;  /* 0x0000000000017941 */ /* 0x000fea0003800000 */
.L_x_740:
        /* <DEDUP_REMOVED lines=13> */
.L_x_743:
[----:B------:R-:W-:Y:S05]  /*1f330*/  BSYNC B1 ;  /* 0x0000000000017941 */ /* 0x000fea0003800000 */
.L_x_742:
        /* <DEDUP_REMOVED lines=10> */
.L_x_745:
[----:B------:R-:W-:Y:S05]  /*1f3e0*/  BSYNC B1 ;  /* 0x0000000000017941 */ /* 0x000fea0003800000 */
.L_x_744:
        /* <DEDUP_REMOVED lines=10> */
.L_x_747:
[----:B------:R-:W-:Y:S05]  /*1f490*/  BSYNC B1 ;  /* 0x0000000000017941 */ /* 0x000fea0003800000 */
.L_x_746:
        /* <DEDUP_REMOVED lines=13> */
.L_x_749:
[----:B------:R-:W-:Y:S05]  /*1f570*/  BSYNC B1 ;  /* 0x0000000000017941 */ /* 0x000fea0003800000 */
.L_x_748:
        /* <DEDUP_REMOVED lines=13> */
.L_x_751:
[----:B------:R-:W-:Y:S05]  /*1f650*/  BSYNC B1 ;  /* 0x0000000000017941 */ /* 0x000fea0003800000 */
.L_x_750:
        /* <DEDUP_REMOVED lines=10> */
.L_x_753:
[----:B------:R-:W-:Y:S05]  /*1f700*/  BSYNC B1 ;  /* 0x0000000000017941 */ /* 0x000fea0003800000 */
.L_x_752:
        /* <DEDUP_REMOVED lines=10> */
.L_x_755:
[----:B------:R-:W-:Y:S05]  /*1f7b0*/  BSYNC B1 ;  /* 0x0000000000017941 */ /* 0x000fea0003800000 */
.L_x_754:
        /* <DEDUP_REMOVED lines=13> */
.L_x_757:
[----:B------:R-:W-:Y:S05]  /*1f890*/  BSYNC B1 ;  /* 0x0000000000017941 */ /* 0x000fea0003800000 */
.L_x_756:
        /* <DEDUP_REMOVED lines=13> */
.L_x_759:
[----:B------:R-:W-:Y:S05]  /*1f970*/  BSYNC B1 ;  /* 0x0000000000017941 */ /* 0x000fea0003800000 */
.L_x_758:
        /* <DEDUP_REMOVED lines=10> */
.L_x_761:
[----:B------:R-:W-:Y:S05]  /*1fa20*/  BSYNC B1 ;  /* 0x0000000000017941 */ /* 0x000fea0003800000 */
.L_x_760:
        /* <DEDUP_REMOVED lines=10> */
.L_x_763:
[----:B------:R-:W-:Y:S05]  /*1fad0*/  BSYNC B1 ;  /* 0x0000000000017941 */ /* 0x000fea0003800000 */
.L_x_762:
        /* <DEDUP_REMOVED lines=13> */
.L_x_765:
[----:B------:R-:W-:Y:S05]  /*1fbb0*/  BSYNC B1 ;  /* 0x0000000000017941 */ /* 0x000fea0003800000 */
.L_x_764:
[----:B------:R-:W2:Y:S01]  /*1fbc0*/  LDL.LU R156, [R1+0x1c0] ;  /* 0x0001c000019c7983 */ /* 0x000ea20000300800 */
[----:B-----5:R-:W-:Y:S01]  /*1fbd0*/  HADD2.F32 R153, -RZ, R152.H0_H0 ;  /* 0x20000098ff997230 */ /* 0x020fe20000004100 */
[----:B------:R-:W-:Y:S01]  /*1fbe0*/  ISETP.GT.AND P1, PT, R3, 0x1e1, PT ;  /* 0x000001e10300780c */ /* 0x000fe20003f24270 */
[----:B------:R-:W-:Y:S03]  /*1fbf0*/  BSSY B1, `(.L_x_766) ;  /* 0x0000009000017945 */ /* 0x000fe60003800000 */
[----:B------:R-:W-:-:S04]  /*1fc00*/  FMUL R153, R153, R16 ;  /* 0x0000001099997220 */ /* 0x000fc80000400000 */
[----:B--2---:R-:W-:Y:S01]  /*1fc10*/  FFMA R153, R156, R2, R153 ;  /* 0x000000029c997223 */ /* 0x004fe20000000099 */
[----:B------:R-:W-:-:S04]  /*1fc20*/  P2R R156, PR, RZ, 0x2 ;  /* 0x00000002ff9c7803 */ /* 0x000fc80000000000 */
[----:B------:R-:W-:-:S05]  /*1fc30*/  F2FP.F16.F32.PACK_AB R153, RZ, R153 ;  /* 0x00000099ff99723e */ /* 0x000fca00000000ff */
[----:B------:R2:W-:Y:S01]  /*1fc40*/  @P0 STG.E.U16 desc[UR36][R4.64+0x3c0], R153 ;  /* 0x0003c09904000986 */ /* 0x0005e2000c101524 */
[----:B------:R-:W-:-:S13]  /*1fc50*/  ISETP.GT.AND P0, PT, R0, RZ, P1 ;  /* 0x000000ff0000720c */ /* 0x000fda0000f04270 */
[----:B--2---:R-:W-:Y:S05]  /*1fc60*/  @!P0 BRA `(.L_x_767) ;  /* 0x0000000000048947 */ /* 0x004fea0003800000 */
[----:B------:R2:W5:Y:S02]  /*1fc70*/  LDG.E.LTC128B.U16 R152, desc[UR36][R14.64+0x3c2] ;  /* 0x0003c2240e987981 */ /* 0x000564000c1e1520 */
.L_x_767:
[----:B------:R-:W-:Y:S05]  /*1fc80*/  BSYNC B1 ;  /* 0x0000000000017941 */ /* 0x000fea0003800000 */
.L_x_766:
        /* <DEDUP_REMOVED lines=10> */
.L_x_769:
[----:B------:R-:W-:Y:S05]  /*1fd30*/  BSYNC B1 ;  /* 0x0000000000017941 */ /* 0x000fea0003800000 */
.L_x_768:
        /* <DEDUP_REMOVED lines=10> */
.L_x_771:
[----:B------:R-:W-:Y:S05]  /*1fde0*/  BSYNC B1 ;  /* 0x0000000000017941 */ /* 0x000fea0003800000 */
.L_x_770:
        /* <DEDUP_REMOVED lines=11> */
.L_x_773:
[----:B------:R-:W-:Y:S05]  /*1fea0*/  BSYNC B1 ;  /* 0x0000000000017941 */ /* 0x000fea0003800000 */
.L_x_772:
        /* <DEDUP_REMOVED lines=11> */
.L_x_775:
[----:B------:R-:W-:Y:S05]  /*1ff60*/  BSYNC B1 ;  /* 0x0000000000017941 */ /* 0x000fea0003800000 */
.L_x_774:
        /* <DEDUP_REMOVED lines=10> */
.L_x_777:
[----:B------:R-:W-:Y:S05]  /*20010*/  BSYNC B1 ;  /* 0x0000000000017941 */ /* 0x000fea0003800000 */
.L_x_776:
        /* <DEDUP_REMOVED lines=10> */
.L_x_779:
[----:B------:R-:W-:Y:S05]  /*200c0*/  BSYNC B1 ;  /* 0x0000000000017941 */ /* 0x000fea0003800000 */
.L_x_778:
        /* <DEDUP_REMOVED lines=11> */
.L_x_781:
[----:B------:R-:W-:Y:S05]  /*20180*/  BSYNC B1 ;  /* 0x0000000000017941 */ /* 0x000fea0003800000 */
.L_x_780:
        /* <DEDUP_REMOVED lines=11> */
.L_x_783:
[----:B------:R-:W-:Y:S05]  /*20240*/  BSYNC B1 ;  /* 0x0000000000017941 */ /* 0x000fea0003800000 */
.L_x_782:
        /* <DEDUP_REMOVED lines=10> */
.L_x_785:
[----:B------:R-:W-:Y:S05]  /*202f0*/  BSYNC B1 ;  /* 0x0000000000017941 */ /* 0x000fea0003800000 */
.L_x_784:
        /* <DEDUP_REMOVED lines=10> */
.L_x_787:
[----:B------:R-:W-:Y:S05]  /*203a0*/  BSYNC B1 ;  /* 0x0000000000017941 */ /* 0x000fea0003800000 */
.L_x_786:
        /* <DEDUP_REMOVED lines=11> */
.L_x_789:
[----:B------:R-:W-:Y:S05]  /*20460*/  BSYNC B1 ;  /* 0x0000000000017941 */ /* 0x000fea0003800000 */
.L_x_788:
        /* <DEDUP_REMOVED lines=11> */
.L_x_791:
[----:B------:R-:W-:Y:S05]  /*20520*/  BSYNC B1 ;  /* 0x0000000000017941 */ /* 0x000fea0003800000 */
.L_x_790:
[----:B0123--:R-:W2:Y:S01]  /*20530*/  LDL.LU R14, [R1+0x1f4] ;  /* 0x0001f400010e7983 */ /* 0x00fea20000300800 */
[----:B-----5:R-:W-:Y:S01]  /*20540*/  HADD2.F32 R3, -RZ, R152.H0_H0 ;  /* 0x20000098ff037230 */ /* 0x020fe20000004100 */
        /* <DEDUP_REMOVED lines=8> */
.L_x_793:
[----:B------:R-:W-:Y:S05]  /*205d0*/  BSYNC B1 ;  /* 0x0000000000017941 */ /* 0x000fea0003800000 */
.L_x_792:
[----:B------:R-:W2:Y:S01]  /*205e0*/  LDL.LU R4, [R1+0x1f8] ;  /* 0x0001f80001047983 */ /* 0x000ea20000300800 */
[----:B-----5:R-:W-:Y:S01]  /*205f0*/  HADD2.F32 R3, -RZ, R152.H0_H0 ;  /* 0x20000098ff037230 */ /* 0x020fe20000004100 */
[----:B------:R-:W-:Y:S01]  /*20600*/  BSSY B1, `(.L_x_794) ;  /* 0x000000a000017945 */ /* 0x000fe20003800000 */
[----:B------:R-:W-:-:S03]  /*20610*/  @P5 IMAD.MOV.U32 R5, RZ, RZ, R7 ;  /* 0x000000ffff055224 */ /* 0x000fc600078e0007 */
[----:B------:R-:W-:-:S04]  /*20620*/  FMUL R3, R3, R16 ;  /* 0x0000001003037220 */ /* 0x000fc80000400000 */
[----:B--2---:R-:W-:Y:S01]  /*20630*/  FFMA R3, R4, R2, R3 ;  /* 0x0000000204037223 */ /* 0x004fe20000000003 */
[----:B------:R-:W-:-:S04]  /*20640*/  @P5 IMAD.MOV.U32 R4, RZ, RZ, R6 ;  /* 0x000000ffff045224 */ /* 0x000fc800078e0006 */
[----:B------:R-:W-:-:S05]  /*20650*/  F2FP.F16.F32.PACK_AB R3, RZ, R3 ;  /* 0x00000003ff03723e */ /* 0x000fca00000000ff */
[----:B------:R1:W-:Y:S01]  /*20660*/  @P5 STG.E.U16 desc[UR36][R4.64+0x3f0], R3 ;  /* 0x0003f00304005986 */ /* 0x0003e2000c101524 */
[----:B------:R-:W-:-:S13]  /*20670*/  ISETP.GT.AND P5, PT, R0, 0x8, P0 ;  /* 0x000000080000780c */ /* 0x000fda00007a4270 */
[----:B-1----:R-:W-:Y:S05]  /*20680*/  @!P5 BRA `(.L_x_795) ;  /* 0x000000000004d947 */ /* 0x002fea0003800000 */
[----:B------:R1:W5:Y:S02]  /*20690*/  LDG.E.LTC128B.U16 R152, desc[UR36][R12.64+0x3f2] ;  /* 0x0003f2240c987981 */ /* 0x000364000c1e1520 */
.L_x_795:
[----:B------:R-:W-:Y:S05]  /*206a0*/  BSYNC B1 ;  /* 0x0000000000017941 */ /* 0x000fea0003800000 */
.L_x_794:
        /* <DEDUP_REMOVED lines=11> */
.L_x_797:
[----:B------:R-:W-:Y:S05]  /*20760*/  BSYNC B1 ;  /* 0x0000000000017941 */ /* 0x000fea0003800000 */
.L_x_796:
[----:B-----5:R-:W-:Y:S01]  /*20770*/  HADD2.F32 R3, -RZ, R152.H0_H0 ;  /* 0x20000098ff037230 */ /* 0x020fe20000004100 */
[----:B------:R-:W-:Y:S04]  /*20780*/  BSSY B1, `(.L_x_798) ;  /* 0x0000009000017945 */ /* 0x000fe80003800000 */
[----:B------:R-:W-:-:S04]  /*20790*/  FMUL R3, R3, R16 ;  /* 0x0000001003037220 */ /* 0x000fc80000400000 */
[----:B------:R-:W-:-:S05]  /*207a0*/  FFMA R3, R24, R2, R3 ;  /* 0x0000000218037223 */ /* 0x000fca0000000003 */
[----:B------:R-:W-:-:S05]  /*207b0*/  F2FP.F16.F32.PACK_AB R3, RZ, R3 ;  /* 0x00000003ff03723e */ /* 0x000fca00000000ff */
[----:B------:R3:W-:Y:S01]  /*207c0*/  @P5 STG.E.U16 desc[UR36][R20.64+0x200], R3 ;  /* 0x0002000314005986 */ /* 0x0007e2000c101524 */
[----:B------:R-:W-:-:S04]  /*207d0*/  LOP3.LUT P5, RZ, R17, 0x2, RZ, 0xc0, !PT ;  /* 0x0000000211ff7812 */ /* 0x000fc800078ac0ff */
[----:B------:R-:W-:-:S13]  /*207e0*/  ISETP.GT.AND P5, PT, R0, 0x80, P5 ;  /* 0x000000800000780c */ /* 0x000fda0002fa4270 */
[----:B---3--:R-:W-:Y:S05]  /*207f0*/  @!P5 BRA `(.L_x_799) ;  /* 0x000000000004d947 */ /* 0x008fea0003800000 */
[----:B------:R3:W5:Y:S02]  /*20800*/  LDG.E.LTC128B.U16 R152, desc[UR36][R10.64+0x202] ;  /* 0x000202240a987981 */ /* 0x000764000c1e1520 */
.L_x_799:
[----:B------:R-:W-:Y:S05]  /*20810*/  BSYNC B1 ;  /* 0x0000000000017941 */ /* 0x000fea0003800000 */
.L_x_798:
        /* <DEDUP_REMOVED lines=8> */
[----:B0-----:R-:W-:Y:S05]  /*208a0*/  @!P5 BRA `(.L_x_801) ;  /* 0x000000000004d947 */ /* 0x001fea0003800000 */
[----:B------:R0:W5:Y:S02]  /*208b0*/  LDG.E.LTC128B.U16 R152, desc[UR36][R8.64+0x200] ;  /* 0x0002002408987981 */ /* 0x000164000c1e1520 */
.L_x_801:
[----:B------:R-:W-:Y:S05]  /*208c0*/  BSYNC B1 ;  /* 0x0000000000017941 */ /* 0x000fea0003800000 */
.L_x_800:
        /* <DEDUP_REMOVED lines=10> */
.L_x_803:
[----:B------:R-:W-:Y:S05]  /*20970*/  BSYNC B1 ;  /* 0x0000000000017941 */ /* 0x000fea0003800000 */
.L_x_802:
        /* <DEDUP_REMOVED lines=10> */
.L_x_805:
[----:B------:R-:W-:Y:S05]  /*20a20*/  BSYNC B1 ;  /* 0x0000000000017941 */ /* 0x000fea0003800000 */
.L_x_804:
        /* <DEDUP_REMOVED lines=10> */
.L_x_807:
[----:B------:R-:W-:Y:S05]  /*20ad0*/  BSYNC B1 ;  /* 0x0000000000017941 */ /* 0x000fea0003800000 */
.L_x_806:
        /* <DEDUP_REMOVED lines=10> */
.L_x_809:
[----:B------:R-:W-:Y:S05]  /*20b80*/  BSYNC B1 ;  /* 0x0000000000017941 */ /* 0x000fea0003800000 */
.L_x_808:
        /* <DEDUP_REMOVED lines=10> */
.L_x_811:
[----:B------:R-:W-:Y:S05]  /*20c30*/  BSYNC B1 ;  /* 0x0000000000017941 */ /* 0x000fea0003800000 */
.L_x_810:
        /* <DEDUP_REMOVED lines=10> */
.L_x_813:
[----:B------:R-:W-:Y:S05]  /*20ce0*/  BSYNC B1 ;  /* 0x0000000000017941 */ /* 0x000fea0003800000 */
.L_x_812:
        /* <DEDUP_REMOVED lines=10> */
.L_x_815:
[----:B------:R-:W-:Y:S05]  /*20d90*/  BSYNC B1 ;  /* 0x0000000000017941 */ /* 0x000fea0003800000 */
.L_x_814:
        /* <DEDUP_REMOVED lines=10> */
.L_x_817:
[----:B------:R-:W-:Y:S05]  /*20e40*/  BSYNC B1 ;  /* 0x0000000000017941 */ /* 0x000fea0003800000 */
.L_x_816:
        /* <DEDUP_REMOVED lines=10> */
.L_x_819:
[----:B------:R-:W-:Y:S05]  /*20ef0*/  BSYNC B1 ;  /* 0x0000000000017941 */ /* 0x000fea0003800000 */
.L_x_818:
        /* <DEDUP_REMOVED lines=10> */
.L_x_821:
[----:B------:R-:W-:Y:S05]  /*20fa0*/  BSYNC B1 ;  /* 0x0000000000017941 */ /* 0x000fea0003800000 */
.L_x_820:
        /* <DEDUP_REMOVED lines=10> */
.L_x_823:
[----:B------:R-:W-:Y:S05]  /*21050*/  BSYNC B1 ;  /* 0x0000000000017941 */ /* 0x000fea0003800000 */
.L_x_822:
        /* <DEDUP_REMOVED lines=10> */
.L_x_825:
[----:B------:R-:W-:Y:S05]  /*21100*/  BSYNC B1 ;  /* 0x0000000000017941 */ /* 0x000fea0003800000 */
.L_x_824:
        /* <DEDUP_REMOVED lines=10> */
.L_x_827:
[----:B------:R-:W-:Y:S05]  /*211b0*/  BSYNC B1 ;  /* 0x0000000000017941 */ /* 0x000fea0003800000 */
.L_x_826:
        /* <DEDUP_REMOVED lines=10> */
.L_x_829:
[----:B------:R-:W-:Y:S05]  /*21260*/  BSYNC B1 ;  /* 0x0000000000017941 */ /* 0x000fea0003800000 */
.L_x_828:
        /* <DEDUP_REMOVED lines=10> */
.L_x_831:
[----:B------:R-:W-:Y:S05]  /*21310*/  BSYNC B1 ;  /* 0x0000000000017941 */ /* 0x000fea0003800000 */
.L_x_830:
        /* <DEDUP_REMOVED lines=10> */
.L_x_833:
[----:B------:R-:W-:Y:S05]  /*213c0*/  BSYNC B1 ;  /* 0x0000000000017941 */ /* 0x000fea0003800000 */
.L_x_832:
        /* <DEDUP_REMOVED lines=10> */
.L_x_835:
[----:B------:R-:W-:Y:S05]  /*21470*/  BSYNC B1 ;  /* 0x0000000000017941 */ /* 0x000fea0003800000 */
.L_x_834:
        /* <DEDUP_REMOVED lines=10> */
.L_x_837:
[----:B------:R-:W-:Y:S05]  /*21520*/  BSYNC B1 ;  /* 0x0000000000017941 */ /* 0x000fea0003800000 */
.L_x_836:
        /* <DEDUP_REMOVED lines=10> */
.L_x_839:
[----:B------:R-:W-:Y:S05]  /*215d0*/  BSYNC B1 ;  /* 0x0000000000017941 */ /* 0x000fea0003800000 */
.L_x_838:
        /* <DEDUP_REMOVED lines=10> */
.L_x_841:
[----:B------:R-:W-:Y:S05]  /*21680*/  BSYNC B1 ;  /* 0x0000000000017941 */ /* 0x000fea0003800000 */
.L_x_840:
        /* <DEDUP_REMOVED lines=10> */
.L_x_843:
[----:B------:R-:W-:Y:S05]  /*21730*/  BSYNC B1 ;  /* 0x0000000000017941 */ /* 0x000fea0003800000 */
.L_x_842:
        /* <DEDUP_REMOVED lines=10> */
.L_x_845:
[----:B------:R-:W-:Y:S05]  /*217e0*/  BSYNC B1 ;  /* 0x0000000000017941 */ /* 0x000fea0003800000 */
.L_x_844:
        /* <DEDUP_REMOVED lines=10> */
.L_x_847:
[----:B------:R-:W-:Y:S05]  /*21890*/  BSYNC B1 ;  /* 0x0000000000017941 */ /* 0x000fea0003800000 */
.L_x_846:
        /* <DEDUP_REMOVED lines=10> */
.L_x_849:
[----:B------:R-:W-:Y:S05]  /*21940*/  BSYNC B1 ;  /* 0x0000000000017941 */ /* 0x000fea0003800000 */
.L_x_848:
        /* <DEDUP_REMOVED lines=10> */
.L_x_851:
[----:B------:R-:W-:Y:S05]  /*219f0*/  BSYNC B1 ;  /* 0x0000000000017941 */ /* 0x000fea0003800000 */
.L_x_850:
        /* <DEDUP_REMOVED lines=10> */
.L_x_853:
[----:B------:R-:W-:Y:S05]  /*21aa0*/  BSYNC B1 ;  /* 0x0000000000017941 */ /* 0x000fea0003800000 */
.L_x_852:
        /* <DEDUP_REMOVED lines=10> */
.L_x_855:
[----:B------:R-:W-:Y:S05]  /*21b50*/  BSYNC B1 ;  /* 0x0000000000017941 */ /* 0x000fea0003800000 */
.L_x_854:
        /* <DEDUP_REMOVED lines=10> */
.L_x_857:
[----:B------:R-:W-:Y:S05]  /*21c00*/  BSYNC B1 ;  /* 0x0000000000017941 */ /* 0x000fea0003800000 */
.L_x_856:
        /* <DEDUP_REMOVED lines=10> */
.L_x_859:
[----:B------:R-:W-:Y:S05]  /*21cb0*/  BSYNC B1 ;  /* 0x0000000000017941 */ /* 0x000fea0003800000 */
.L_x_858:
        /* <DEDUP_REMOVED lines=10> */
.L_x_861:
[----:B------:R-:W-:Y:S05]  /*21d60*/  BSYNC B1 ;  /* 0x0000000000017941 */ /* 0x000fea0003800000 */
.L_x_860:
        /* <DEDUP_REMOVED lines=10> */
.L_x_863:
[----:B------:R-:W-:Y:S05]  /*21e10*/  BSYNC B1 ;  /* 0x0000000000017941 */ /* 0x000fea0003800000 */
.L_x_862:
        /* <DEDUP_REMOVED lines=10> */
.L_x_865:
[----:B------:R-:W-:Y:S05]  /*21ec0*/  BSYNC B1 ;  /* 0x0000000000017941 */ /* 0x000fea0003800000 */
.L_x_864:
        /* <DEDUP_REMOVED lines=10> */
.L_x_867:
[----:B------:R-:W-:Y:S05]  /*21f70*/  BSYNC B1 ;  /* 0x0000000000017941 */ /* 0x000fea0003800000 */
.L_x_866:
        /* <DEDUP_REMOVED lines=10> */
.L_x_869:
[----:B------:R-:W-:Y:S05]  /*22020*/  BSYNC B1 ;  /* 0x0000000000017941 */ /* 0x000fea0003800000 */
.L_x_868:
        /* <DEDUP_REMOVED lines=10> */
.L_x_871:
[----:B------:R-:W-:Y:S05]  /*220d0*/  BSYNC B1 ;  /* 0x0000000000017941 */ /* 0x000fea0003800000 */
.L_x_870:
        /* <DEDUP_REMOVED lines=10> */
.L_x_873:
[----:B------:R-:W-:Y:S05]  /*22180*/  BSYNC B1 ;  /* 0x0000000000017941 */ /* 0x000fea0003800000 */
.L_x_872:
        /* <DEDUP_REMOVED lines=10> */
.L_x_875:
[----:B------:R-:W-:Y:S05]  /*22230*/  BSYNC B1 ;  /* 0x0000000000017941 */ /* 0x000fea0003800000 */
.L_x_874:
        /* <DEDUP_REMOVED lines=10> */
.L_x_877:
[----:B------:R-:W-:Y:S05]  /*222e0*/  BSYNC B1 ;  /* 0x0000000000017941 */ /* 0x000fea0003800000 */
.L_x_876:
        /* <DEDUP_REMOVED lines=10> */
.L_x_879:
[----:B------:R-:W-:Y:S05]  /*22390*/  BSYNC B1 ;  /* 0x0000000000017941 */ /* 0x000fea0003800000 */
.L_x_878:
        /* <DEDUP_REMOVED lines=10> */
.L_x_881:
[----:B------:R-:W-:Y:S05]  /*22440*/  BSYNC B1 ;  /* 0x0000000000017941 */ /* 0x000fea0003800000 */
.L_x_880:
        /* <DEDUP_REMOVED lines=10> */
.L_x_883:
[----:B------:R-:W-:Y:S05]  /*224f0*/  BSYNC B1 ;  /* 0x0000000000017941 */ /* 0x000fea0003800000 */
.L_x_882:
        /* <DEDUP_REMOVED lines=10> */
.L_x_885:
[----:B------:R-:W-:Y:S05]  /*225a0*/  BSYNC B1 ;  /* 0x0000000000017941 */ /* 0x000fea0003800000 */
.L_x_884:
        /* <DEDUP_REMOVED lines=10> */
.L_x_887:
[----:B------:R-:W-:Y:S05]  /*22650*/  BSYNC B1 ;  /* 0x0000000000017941 */ /* 0x000fea0003800000 */
.L_x_886:
        /* <DEDUP_REMOVED lines=10> */
.L_x_889:
[----:B------:R-:W-:Y:S05]  /*22700*/  BSYNC B1 ;  /* 0x0000000000017941 */ /* 0x000fea0003800000 */
.L_x_888:
        /* <DEDUP_REMOVED lines=10> */
.L_x_891:
[----:B------:R-:W-:Y:S05]  /*227b0*/  BSYNC B1 ;  /* 0x0000000000017941 */ /* 0x000fea0003800000 */
.L_x_890:
        /* <DEDUP_REMOVED lines=10> */
.L_x_893:
[----:B------:R-:W-:Y:S05]  /*22860*/  BSYNC B1 ;  /* 0x0000000000017941 */ /* 0x000fea0003800000 */
.L_x_892:
        /* <DEDUP_REMOVED lines=10> */
.L_x_895:
[----:B------:R-:W-:Y:S05]  /*22910*/  BSYNC B1 ;  /* 0x0000000000017941 */ /* 0x000fea0003800000 */
.L_x_894:
        /* <DEDUP_REMOVED lines=10> */
.L_x_897:
[----:B------:R-:W-:Y:S05]  /*229c0*/  BSYNC B1 ;  /* 0x0000000000017941 */ /* 0x000fea0003800000 */
.L_x_896:
        /* <DEDUP_REMOVED lines=10> */
.L_x_899:
[----:B------:R-:W-:Y:S05]  /*22a70*/  BSYNC B1 ;  /* 0x0000000000017941 */ /* 0x000fea0003800000 */
.L_x_898:
        /* <DEDUP_REMOVED lines=10> */
.L_x_901:
[----:B------:R-:W-:Y:S05]  /*22b20*/  BSYNC B1 ;  /* 0x0000000000017941 */ /* 0x000fea0003800000 */
.L_x_900:
        /* <DEDUP_REMOVED lines=10> */
.L_x_903:
[----:B------:R-:W-:Y:S05]  /*22bd0*/  BSYNC B1 ;  /* 0x0000000000017941 */ /* 0x000fea0003800000 */
.L_x_902:
        /* <DEDUP_REMOVED lines=10> */
.L_x_905:
[----:B------:R-:W-:Y:S05]  /*22c80*/  BSYNC B1 ;  /* 0x0000000000017941 */ /* 0x000fea0003800000 */
.L_x_904:
        /* <DEDUP_REMOVED lines=10> */
.L_x_907:
[----:B------:R-:W-:Y:S05]  /*22d30*/  BSYNC B1 ;  /* 0x0000000000017941 */ /* 0x000fea0003800000 */
.L_x_906:
        /* <DEDUP_REMOVED lines=10> */
.L_x_909:
[----:B------:R-:W-:Y:S05]  /*22de0*/  BSYNC B1 ;  /* 0x0000000000017941 */ /* 0x000fea0003800000 */
.L_x_908:
        /* <DEDUP_REMOVED lines=10> */
.L_x_911:
[----:B------:R-:W-:Y:S05]  /*22e90*/  BSYNC B1 ;  /* 0x0000000000017941 */ /* 0x000fea0003800000 */
.L_x_910:
        /* <DEDUP_REMOVED lines=10> */
.L_x_913:
[----:B------:R-:W-:Y:S05]  /*22f40*/  BSYNC B1 ;  /* 0x0000000000017941 */ /* 0x000fea0003800000 */
.L_x_912:
        /* <DEDUP_REMOVED lines=10> */
.L_x_915:
[----:B------:R-:W-:Y:S05]  /*22ff0*/  BSYNC B1 ;  /* 0x0000000000017941 */ /* 0x000fea0003800000 */
.L_x_914:
        /* <DEDUP_REMOVED lines=10> */
.L_x_917:
[----:B------:R-:W-:Y:S05]  /*230a0*/  BSYNC B1 ;  /* 0x0000000000017941 */ /* 0x000fea0003800000 */
.L_x_916:
        /* <DEDUP_REMOVED lines=10> */
.L_x_919:
[----:B------:R-:W-:Y:S05]  /*23150*/  BSYNC B1 ;  /* 0x0000000000017941 */ /* 0x000fea0003800000 */
.L_x_918:
        /* <DEDUP_REMOVED lines=10> */
.L_x_921:
[----:B------:R-:W-:Y:S05]  /*23200*/  BSYNC B1 ;  /* 0x0000000000017941 */ /* 0x000fea0003800000 */
.L_x_920:
        /* <DEDUP_REMOVED lines=10> */
.L_x_923:
[----:B------:R-:W-:Y:S05]  /*232b0*/  BSYNC B1 ;  /* 0x0000000000017941 */ /* 0x000fea0003800000 */
.L_x_922:
        /* <DEDUP_REMOVED lines=10> */
.L_x_925:
[----:B------:R-:W-:Y:S05]  /*23360*/  BSYNC B1 ;  /* 0x0000000000017941 */ /* 0x000fea0003800000 */
.L_x_924:
        /* <DEDUP_REMOVED lines=10> */
.L_x_927:
[----:B------:R-:W-:Y:S05]  /*23410*/  BSYNC B1 ;  /* 0x0000000000017941 */ /* 0x000fea0003800000 */
.L_x_926:
        /* <DEDUP_REMOVED lines=10> */
.L_x_929:
[----:B------:R-:W-:Y:S05]  /*234c0*/  BSYNC B1 ;  /* 0x0000000000017941 */ /* 0x000fea0003800000 */
.L_x_928:
        /* <DEDUP_REMOVED lines=10> */
.L_x_931:
[----:B------:R-:W-:Y:S05]  /*23570*/  BSYNC B1 ;  /* 0x0000000000017941 */ /* 0x000fea0003800000 */
.L_x_930:
        /* <DEDUP_REMOVED lines=10> */
.L_x_933:
[----:B------:R-:W-:Y:S05]  /*23620*/  BSYNC B1 ;  /* 0x0000000000017941 */ /* 0x000fea0003800000 */
.L_x_932:
        /* <DEDUP_REMOVED lines=10> */
.L_x_935:
[----:B------:R-:W-:Y:S05]  /*236d0*/  BSYNC B1 ;  /* 0x0000000000017941 */ /* 0x000fea0003800000 */
.L_x_934:
        /* <DEDUP_REMOVED lines=10> */
.L_x_937:
[----:B------:R-:W-:Y:S05]  /*23780*/  BSYNC B1 ;  /* 0x0000000000017941 */ /* 0x000fea0003800000 */
.L_x_936:
        /* <DEDUP_REMOVED lines=10> */
.L_x_939:
[----:B------:R-:W-:Y:S05]  /*23830*/  BSYNC B1 ;  /* 0x0000000000017941 */ /* 0x000fea0003800000 */
.L_x_938:
        /* <DEDUP_REMOVED lines=10> */
.L_x_941:
[----:B------:R-:W-:Y:S05]  /*238e0*/  BSYNC B1 ;  /* 0x0000000000017941 */ /* 0x000fea0003800000 */
.L_x_940:
        /* <DEDUP_REMOVED lines=10> */
.L_x_943:
[----:B------:R-:W-:Y:S05]  /*23990*/  BSYNC B1 ;  /* 0x0000000000017941 */ /* 0x000fea0003800000 */
.L_x_942:
        /* <DEDUP_REMOVED lines=10> */
.L_x_945:
[----:B------:R-:W-:Y:S05]  /*23a40*/  BSYNC B1 ;  /* 0x0000000000017941 */ /* 0x000fea0003800000 */
.L_x_944:
        /* <DEDUP_REMOVED lines=10> */
.L_x_947:
[----:B------:R-:W-:Y:S05]  /*23af0*/  BSYNC B1 ;  /* 0x0000000000017941 */ /* 0x000fea0003800000 */
.L_x_946:
        /* <DEDUP_REMOVED lines=10> */
.L_x_949:
[----:B------:R-:W-:Y:S05]  /*23ba0*/  BSYNC B1 ;  /* 0x0000000000017941 */ /* 0x000fea0003800000 */
.L_x_948:
        /* <DEDUP_REMOVED lines=10> */
.L_x_951:
[----:B------:R-:W-:Y:S05]  /*23c50*/  BSYNC B1 ;  /* 0x0000000000017941 */ /* 0x000fea0003800000 */
.L_x_950:
        /* <DEDUP_REMOVED lines=10> */
.L_x_953:
[----:B------:R-:W-:Y:S05]  /*23d00*/  BSYNC B1 ;  /* 0x0000000000017941 */ /* 0x000fea0003800000 */
.L_x_952:
        /* <DEDUP_REMOVED lines=10> */
.L_x_955:
[----:B------:R-:W-:Y:S05]  /*23db0*/  BSYNC B1 ;  /* 0x0000000000017941 */ /* 0x000fea0003800000 */
.L_x_954:
        /* <DEDUP_REMOVED lines=10> */
.L_x_957:
[----:B------:R-:W-:Y:S05]  /*23e60*/  BSYNC B1 ;  /* 0x0000000000017941 */ /* 0x000fea0003800000 */
.L_x_956:
        /* <DEDUP_REMOVED lines=10> */
.L_x_959:
[----:B------:R-:W-:Y:S05]  /*23f10*/  BSYNC B1 ;  /* 0x0000000000017941 */ /* 0x000fea0003800000 */
.L_x_958:
        /* <DEDUP_REMOVED lines=10> */
.L_x_961:
[----:B------:R-:W-:Y:S05]  /*23fc0*/  BSYNC B1 ;  /* 0x0000000000017941 */ /* 0x000fea0003800000 */
.L_x_960:
        /* <DEDUP_REMOVED lines=10> */
.L_x_963:
[----:B------:R-:W-:Y:S05]  /*24070*/  BSYNC B1 ;  /* 0x0000000000017941 */ /* 0x000fea0003800000 */
.L_x_962:
        /* <DEDUP_REMOVED lines=10> */
.L_x_965:
[----:B------:R-:W-:Y:S05]  /*24120*/  BSYNC B1 ;  /* 0x0000000000017941 */ /* 0x000fea0003800000 */
.L_x_964:
        /* <DEDUP_REMOVED lines=10> */
.L_x_967:
[----:B------:R-:W-:Y:S05]  /*241d0*/  BSYNC B1 ;  /* 0x0000000000017941 */ /* 0x000fea0003800000 */
.L_x_966:
        /* <DEDUP_REMOVED lines=10> */
.L_x_969:
[----:B------:R-:W-:Y:S05]  /*24280*/  BSYNC B1 ;  /* 0x0000000000017941 */ /* 0x000fea0003800000 */
.L_x_968:
        /* <DEDUP_REMOVED lines=10> */
.L_x_971:
[----:B------:R-:W-:Y:S05]  /*24330*/  BSYNC B1 ;  /* 0x0000000000017941 */ /* 0x000fea0003800000 */
.L_x_970:
        /* <DEDUP_REMOVED lines=10> */
.L_x_973:
[----:B------:R-:W-:Y:S05]  /*243e0*/  BSYNC B1 ;  /* 0x0000000000017941 */ /* 0x000fea0003800000 */
.L_x_972:
        /* <DEDUP_REMOVED lines=10> */
.L_x_975:
[----:B------:R-:W-:Y:S05]  /*24490*/  BSYNC B1 ;  /* 0x0000000000017941 */ /* 0x000fea0003800000 */
.L_x_974:
        /* <DEDUP_REMOVED lines=10> */
.L_x_977:
[----:B------:R-:W-:Y:S05]  /*24540*/  BSYNC B1 ;  /* 0x0000000000017941 */ /* 0x000fea0003800000 */
.L_x_976:
        /* <DEDUP_REMOVED lines=10> */
.L_x_979:
[----:B------:R-:W-:Y:S05]  /*245f0*/  BSYNC B1 ;  /* 0x0000000000017941 */ /* 0x000fea0003800000 */
.L_x_978:
        /* <DEDUP_REMOVED lines=10> */
.L_x_981:
[----:B------:R-:W-:Y:S05]  /*246a0*/  BSYNC B1 ;  /* 0x0000000000017941 */ /* 0x000fea0003800000 */
.L_x_980:
        /* <DEDUP_REMOVED lines=10> */
.L_x_983:
[----:B------:R-:W-:Y:S05]  /*24750*/  BSYNC B1 ;  /* 0x0000000000017941 */ /* 0x000fea0003800000 */
.L_x_982:
        /* <DEDUP_REMOVED lines=10> */
.L_x_985:
[----:B------:R-:W-:Y:S05]  /*24800*/  BSYNC B1 ;  /* 0x0000000000017941 */ /* 0x000fea0003800000 */
.L_x_984:
        /* <DEDUP_REMOVED lines=10> */
.L_x_987:
[----:B------:R-:W-:Y:S05]  /*248b0*/  BSYNC B1 ;  /* 0x0000000000017941 */ /* 0x000fea0003800000 */
.L_x_986:
        /* <DEDUP_REMOVED lines=10> */
.L_x_989:
[----:B------:R-:W-:Y:S05]  /*24960*/  BSYNC B1 ;  /* 0x0000000000017941 */ /* 0x000fea0003800000 */
.L_x_988:
        /* <DEDUP_REMOVED lines=10> */
.L_x_991:
[----:B------:R-:W-:Y:S05]  /*24a10*/  BSYNC B1 ;  /* 0x0000000000017941 */ /* 0x000fea0003800000 */
.L_x_990:
        /* <DEDUP_REMOVED lines=10> */
.L_x_993:
[----:B------:R-:W-:Y:S05]  /*24ac0*/  BSYNC B1 ;  /* 0x0000000000017941 */ /* 0x000fea0003800000 */
.L_x_992:
        /* <DEDUP_REMOVED lines=10> */
.L_x_995:
[----:B------:R-:W-:Y:S05]  /*24b70*/  BSYNC B1 ;  /* 0x0000000000017941 */ /* 0x000fea0003800000 */
.L_x_994:
        /* <DEDUP_REMOVED lines=10> */
.L_x_997:
[----:B------:R-:W-:Y:S05]  /*24c20*/  BSYNC B1 ;  /* 0x0000000000017941 */ /* 0x000fea0003800000 */
.L_x_996:
        /* <DEDUP_REMOVED lines=10> */
.L_x_999:
[----:B------:R-:W-:Y:S05]  /*24cd0*/  BSYNC B1 ;  /* 0x0000000000017941 */ /* 0x000fea0003800000 */
.L_x_998:
        /* <DEDUP_REMOVED lines=10> */
.L_x_1001:
[----:B------:R-:W-:Y:S05]  /*24d80*/  BSYNC B1 ;  /* 0x0000000000017941 */ /* 0x000fea0003800000 */
.L_x_1000:
        /* <DEDUP_REMOVED lines=10> */
.L_x_1003:
[----:B------:R-:W-:Y:S05]  /*24e30*/  BSYNC B1 ;  /* 0x0000000000017941 */ /* 0x000fea0003800000 */
.L_x_1002:
        /* <DEDUP_REMOVED lines=10> */
.L_x_1005:
[----:B------:R-:W-:Y:S05]  /*24ee0*/  BSYNC B1 ;  /* 0x0000000000017941 */ /* 0x000fea0003800000 */
.L_x_1004:
        /* <DEDUP_REMOVED lines=10> */
.L_x_1007:
[----:B------:R-:W-:Y:S05]  /*24f90*/  BSYNC B1 ;  /* 0x0000000000017941 */ /* 0x000fea0003800000 */
.L_x_1006:
        /* <DEDUP_REMOVED lines=10> */
.L_x_1009:
[----:B------:R-:W-:Y:S05]  /*25040*/  BSYNC B1 ;  /* 0x0000000000017941 */ /* 0x000fea0003800000 */
.L_x_1008:
        /* <DEDUP_REMOVED lines=10> */
.L_x_1011:
[----:B------:R-:W-:Y:S05]  /*250f0*/  BSYNC B1 ;  /* 0x0000000000017941 */ /* 0x000fea0003800000 */
.L_x_1010:
        /* <DEDUP_REMOVED lines=10> */
.L_x_1013:
[----:B------:R-:W-:Y:S05]  /*251a0*/  BSYNC B1 ;  /* 0x0000000000017941 */ /* 0x000fea0003800000 */
.L_x_1012:
        /* <DEDUP_REMOVED lines=10> */
.L_x_1015:
[----:B------:R-:W-:Y:S05]  /*25250*/  BSYNC B1 ;  /* 0x0000000000017941 */ /* 0x000fea0003800000 */
.L_x_1014:
        /* <DEDUP_REMOVED lines=10> */
.L_x_1017:
[----:B------:R-:W-:Y:S05]  /*25300*/  BSYNC B1 ;  /* 0x0000000000017941 */ /* 0x000fea0003800000 */
.L_x_1016:
        /* <DEDUP_REMOVED lines=10> */
.L_x_1019:
[----:B------:R-:W-:Y:S05]  /*253b0*/  BSYNC B1 ;  /* 0x0000000000017941 */ /* 0x000fea0003800000 */
.L_x_1018:
        /* <DEDUP_REMOVED lines=10> */
.L_x_1021:
[----:B------:R-:W-:Y:S05]  /*25460*/  BSYNC B1 ;  /* 0x0000000000017941 */ /* 0x000fea0003800000 */
.L_x_1020:
[----:B-----5:R-:W-:Y:S01]  /*25470*/  HADD2.F32 R3, -RZ, R152.H0_H0 ;  /* 0x20000098ff037230 */ /* 0x020fe20000004100 */
[----:B------:R-:W-:Y:S04]  /*25480*/  BSSY B1, `(.L_x_1022) ;  /* 0x0000009000017945 */ /* 0x000fe80003800000 */
[----:B------:R-:W-:-:S04]  /*25490*/  FMUL R3, R3, R16 ;  /* 0x0000001003037220 */ /* 0x000fc80000400000 */
[----:B------:R-:W-:-:S05]  /*254a0*/  FFMA R3, R136, R2, R3 ;  /* 0x0000000288037223 */ /* 0x000fca0000000003 */
[----:B------:R-:W-:-:S05]  /*254b0*/  F2FP.F16.F32.PACK_AB R3, RZ, R3 ;  /* 0x00000003ff03723e */ /* 0x000fca00000000ff */
[----:B------:R0:W-:Y:S01]  /*254c0*/  @P5 STG.E.U16 desc[UR36][R20.64+0x3c0], R3 ;  /* 0x0003c00314005986 */ /* 0x0001e2000c101524 */
[----:B------:R-:W-:-:S04]  /*254d0*/  ISETP.NE.AND P5, PT, R156, RZ, PT ;  /* 0x000000ff9c00720c */ /* 0x000fc80003fa5270 */
[----:B------:R-:W-:-:S13]  /*254e0*/  ISETP.GT.AND P5, PT, R0, 0x80, P5 ;  /* 0x000000800000780c */ /* 0x000fda0002fa4270 */
[----:B0-----:R-:W-:Y:S05]  /*254f0*/  @!P5 BRA `(.L_x_1023) ;  /* 0x000000000004d947 */ /* 0x001fea0003800000 */
[----:B------:R0:W5:Y:S02]  /*25500*/  LDG.E.LTC128B.U16 R152, desc[UR36][R10.64+0x3c2] ;  /* 0x0003c2240a987981 */ /* 0x000164000c1e1520 */
.L_x_1023:
[----:B------:R-:W-:Y:S05]  /*25510*/  BSYNC B1 ;  /* 0x0000000000017941 */ /* 0x000fea0003800000 */
.L_x_1022:
        /* <DEDUP_REMOVED lines=10> */
.L_x_1025:
[----:B------:R-:W-:Y:S05]  /*255c0*/  BSYNC B1 ;  /* 0x0000000000017941 */ /* 0x000fea0003800000 */
.L_x_1024:
        /* <DEDUP_REMOVED lines=10> */
.L_x_1027:
[----:B------:R-:W-:Y:S05]  /*25670*/  BSYNC B1 ;  /* 0x0000000000017941 */ /* 0x000fea0003800000 */
.L_x_1026:
[----:B-----5:R-:W-:Y:S01]  /*25680*/  HADD2.F32 R3, -RZ, R152.H0_H0 ;  /* 0x20000098ff037230 */ /* 0x020fe20000004100 */
[----:B------:R-:W-:Y:S04]  /*25690*/  BSSY B1, `(.L_x_1028) ;  /* 0x0000008000017945 */ /* 0x000fe80003800000 */
[----:B------:R-:W-:-:S04]  /*256a0*/  FMUL R4, R3, R16 ;  /* 0x0000001003047220 */ /* 0x000fc80000400000 */
[----:B------:R-:W-:-:S05]  /*256b0*/  FFMA R4, R139, R2, R4 ;  /* 0x000000028b047223 */ /* 0x000fca0000000004 */
[----:B------:R-:W-:-:S05]  /*256c0*/  F2FP.F16.F32.PACK_AB R4, RZ, R4 ;  /* 0x00000004ff04723e */ /* 0x000fca00000000ff */
[----:B------:R0:W-:Y:S01]  /*256d0*/  @P5 STG.E.U16 desc[UR36][R22.64+0x3c2], R4 ;  /* 0x0003c20416005986 */ /* 0x0001e2000c101524 */
[----:B------:R-:W-:-:S13]  /*256e0*/  ISETP.GT.AND P5, PT, R0, 0x80, P6 ;  /* 0x000000800000780c */ /* 0x000fda00037a4270 */
[----:B0-----:R-:W-:Y:S05]  /*256f0*/  @!P5 BRA `(.L_x_1029) ;  /* 0x000000000004d947 */ /* 0x001fea0003800000 */
[----:B------:R0:W5:Y:S02]  /*25700*/  LDG.E.LTC128B.U16 R152, desc[UR36][R10.64+0x3d0] ;  /* 0x0003d0240a987981 */ /* 0x000164000c1e1520 */
.L_x_1029:
[----:B------:R-:W-:Y:S05]  /*25710*/  BSYNC B1 ;  /* 0x0000000000017941 */ /* 0x000fea0003800000 */
.L_x_1028:
        /* <DEDUP_REMOVED lines=9> */
.L_x_1031:
[----:B------:R-:W-:Y:S05]  /*257b0*/  BSYNC B1 ;  /* 0x0000000000017941 */ /* 0x000fea0003800000 */
.L_x_1030:
[----:B-----5:R-:W-:Y:S01]  /*257c0*/  HADD2.F32 R3, -RZ, R152.H0_H0 ;  /* 0x20000098ff037230 */ /* 0x020fe20000004100 */
[----:B------:R-:W-:Y:S01]  /*257d0*/  ISETP.GT.AND P6, PT, R0, 0x88, P6 ;  /* 0x000000880000780c */ /* 0x000fe200037c4270 */
[----:B------:R-:W-:Y:S03]  /*257e0*/  BSSY B1, `(.L_x_1032) ;  /* 0x0000007000017945 */ /* 0x000fe60003800000 */
[----:B------:R-:W-:-:S04]  /*257f0*/  FMUL R4, R3, R16 ;  /* 0x0000001003047220 */ /* 0x000fc80000400000 */
[----:B------:R-:W-:-:S05]  /*25800*/  FFMA R4, R141, R2, R4 ;  /* 0x000000028d047223 */ /* 0x000fca0000000004 */
[----:B------:R-:W-:-:S05]  /*25810*/  F2FP.F16.F32.PACK_AB R4, RZ, R4 ;  /* 0x00000004ff04723e */ /* 0x000fca00000000ff */
[----:B------:R0:W-:Y:S01]  /*25820*/  @P5 STG.E.U16 desc[UR36][R20.64+0x3d2], R4 ;  /* 0x0003d20414005986 */ /* 0x0001e2000c101524 */
[----:B------:R-:W-:Y:S05]  /*25830*/  @!P6 BRA `(.L_x_1033) ;  /* 0x000000000004e947 */ /* 0x000fea0003800000 */
[----:B------:R0:W5:Y:S02]  /*25840*/  LDG.E.LTC128B.U16 R152, desc[UR36][R8.64+0x3d0] ;  /* 0x0003d02408987981 */ /* 0x000164000c1e1520 */
.L_x_1033:
[----:B------:R-:W-:Y:S05]  /*25850*/  BSYNC B1 ;  /* 0x0000000000017941 */ /* 0x000fea0003800000 */
.L_x_1032:
        /* <DEDUP_REMOVED lines=9> */
.L_x_1035:
[----:B------:R-:W-:Y:S05]  /*258f0*/  BSYNC B1 ;  /* 0x0000000000017941 */ /* 0x000fea0003800000 */
.L_x_1034:
[----:B0----5:R-:W-:Y:S01]  /*25900*/  HADD2.F32 R3, -RZ, R152.H0_H0 ;  /* 0x20000098ff037230 */ /* 0x021fe20000004100 */
        /* <DEDUP_REMOVED lines=8> */
.L_x_1037:
[----:B------:R-:W-:Y:S05]  /*25990*/  BSYNC B1 ;  /* 0x0000000000017941 */ /* 0x000fea0003800000 */
.L_x_1036:
        /* <DEDUP_REMOVED lines=9> */
.L_x_1039:
[----:B------:R-:W-:Y:S05]  /*25a30*/  BSYNC B1 ;  /* 0x0000000000017941 */ /* 0x000fea0003800000 */
.L_x_1038:
        /* <DEDUP_REMOVED lines=9> */
.L_x_1041:
[----:B------:R-:W-:Y:S05]  /*25ad0*/  BSYNC B1 ;  /* 0x0000000000017941 */ /* 0x000fea0003800000 */
.L_x_1040:
        /* <DEDUP_REMOVED lines=9> */
.L_x_1043:
[----:B------:R-:W-:Y:S05]  /*25b70*/  BSYNC B1 ;  /* 0x0000000000017941 */ /* 0x000fea0003800000 */
.L_x_1042:
        /* <DEDUP_REMOVED lines=9> */
.L_x_1045:
[----:B------:R-:W-:Y:S05]  /*25c10*/  BSYNC B1 ;  /* 0x0000000000017941 */ /* 0x000fea0003800000 */
.L_x_1044:
        /* <DEDUP_REMOVED lines=9> */
.L_x_1047:
[----:B------:R-:W-:Y:S05]  /*25cb0*/  BSYNC B1 ;  /* 0x0000000000017941 */ /* 0x000fea0003800000 */
.L_x_1046:
        /* <DEDUP_REMOVED lines=9> */
.L_x_1049:
[----:B------:R-:W-:Y:S05]  /*25d50*/  BSYNC B1 ;  /* 0x0000000000017941 */ /* 0x000fea0003800000 */
.L_x_1048:
        /* <DEDUP_REMOVED lines=9> */
.L_x_1051:
[----:B------:R-:W-:Y:S05]  /*25df0*/  BSYNC B1 ;  /* 0x0000000000017941 */ /* 0x000fea0003800000 */
.L_x_1050:
[----:B------:R-:W-:Y:S05]  /*25e00*/  @!P0 BRA `(.L_x_1052) ;  /* 0x000000b400208947 */ /* 0x000fea0003800000 */
[----:B0----5:R-:W-:-:S05]  /*25e10*/  HADD2.F32 R3, -RZ, R152.H0_H0 ;  /* 0x20000098ff037230 */ /* 0x021fca0000004100 */
[----:B------:R-:W-:-:S04]  /*25e20*/  FMUL R0, R3, R16 ;  /* 0x0000001003007220 */ /* 0x000fc80000400000 */
[----:B------:R-:W-:-:S05]  /*25e30*/  FFMA R0, R151, R2, R0 ;  /* 0x0000000297007223 */ /* 0x000fca0000000000 */
[----:B------:R-:W-:-:S05]  /*25e40*/  F2FP.F16.F32.PACK_AB R0, RZ, R0 ;  /* 0x00000000ff00723e */ /* 0x000fca00000000ff */
[----:B------:R0:W-:Y:S01]  /*25e50*/  STG.E.U16 desc[UR36][R22.64+0x3f2], R0 ;  /* 0x0003f20016007986 */ /* 0x0001e2000c101524 */
[----:B------:R-:W-:Y:S05]  /*25e60*/  BRA `(.L_x_1052) ;  /* 0x000000b400087947 */ /* 0x000fea0003800000 */
.L_x_33:
[----:B------:R-:W2:Y:S01]  /*25e70*/  LDL.LU R9, [R1+0x490] ;  /* 0x0004900001097983 */ /* 0x000ea20000300800 */
[----:B------:R-:W-:-:S03]  /*25e80*/  ULDC.64 UR4, c[0x0][0x5c0] ;  /* 0x0001700000047ab9 */ /* 0x000fc60000000a00 */
[----:B------:R-:W3:Y:S04]  /*25e90*/  LDL.LU R10, [R1+0x494] ;  /* 0x00049400010a7983 */ /* 0x000ee80000300800 */
[----:B------:R-:W4:Y:S04]  /*25ea0*/  LDL.LU R11, [R1+0x498] ;  /* 0x00049800010b7983 */ /* 0x000f280000300800 */
[----:B------:R-:W5:Y:S04]  /*25eb0*/  LDL.LU R12, [R1+0x49c] ;  /* 0x00049c00010c7983 */ /* 0x000f680000300800 */
[----:B0-----:R-:W4:Y:S04]  /*25ec0*/  LDL.LU R235, [R1+0x4a4] ;  /* 0x0004a40001eb7983 */ /* 0x001f280000300800 */
[----:B------:R-:W4:Y:S04]  /*25ed0*/  LDL.LU R234, [R1+0x4a8] ;  /* 0x0004a80001ea7983 */ /* 0x000f280000300800 */
        /* <DEDUP_REMOVED lines=76> */
[----:B------:R-:W4:Y:S01]  /*263a0*/  LDL.LU R156, [R1+0x5dc] ;  /* 0x0005dc00019c7983 */ /* 0x000f220000300800 */
[----:B------:R-:W-:-:S03]  /*263b0*/  LEA R4, P0, R6, UR4, 0x1 ;  /* 0x0000000406047c11 */ /* 0x000fc6000f8008ff */
[----:B------:R-:W4:Y:S04]  /*263c0*/  LDL.LU R155, [R1+0x5e0] ;  /* 0x0005e000019b7983 */ /* 0x000f280000300800 */
[----:B------:R-:W4:Y:S04]  /*263d0*/  LDL.LU R154, [R1+0x5e4] ;  /* 0x0005e400019a7983 */ /* 0x000f280000300800 */
[----:B------:R-:W4:Y:S04]  /*263e0*/  LDL.LU R153, [R1+0x5e8] ;  /* 0x0005e80001997983 */ /* 0x000f280000300800 */
[----:B------:R-:W4:Y:S01]  /*263f0*/  LDL.LU R152, [R1+0x5ec] ;  /* 0x0005ec0001987983 */ /* 0x000f220000300800 */
[----:B------:R-:W-:-:S03]  /*26400*/  LEA.HI.X R5, R6, UR5, R14, 0x1, P0 ;  /* 0x0000000506057c11 */ /* 0x000fc600080f0c0e */
[----:B------:R-:W4:Y:S04]  /*26410*/  LDL.LU R23, [R1+0x5f0] ;  /* 0x0005f00001177983 */ /* 0x000f280000300800 */
[----:B------:R-:W4:Y:S04]  /*26420*/  LDL.LU R22, [R1+0x5f4] ;  /* 0x0005f40001167983 */ /* 0x000f280000300800 */
[----:B------:R-:W4:Y:S04]  /*26430*/  LDL.LU R21, [R1+0x5f8] ;  /* 0x0005f80001157983 */ /* 0x000f280000300800 */
[----:B------:R-:W4:Y:S04]  /*26440*/  LDL.LU R20, [R1+0x5fc] ;  /* 0x0005fc0001147983 */ /* 0x000f280000300800 */
[----:B------:R-:W2:Y:S04]  /*26450*/  LDL.LU R6, [R1+0x400] ;  /* 0x0004000001067983 */ /* 0x000ea80000300800 */
[----:B------:R-:W3:Y:S04]  /*26460*/  LDL.LU R7, [R1+0x408] ;  /* 0x0004080001077983 */ /* 0x000ee80000300800 */
[----:B------:R-:W4:Y:S01]  /*26470*/  LDL.LU R14, [R1+0x4a0] ;  /* 0x0004a000010e7983 */ /* 0x000f220000300800 */
[----:B--2---:R-:W-:-:S05]  /*26480*/  FMUL R6, R6, R2 ;  /* 0x0000000206067220 */ /* 0x004fca0000400000 */
[----:B------:R-:W-:-:S05]  /*26490*/  F2FP.F16.F32.PACK_AB R6, RZ, R6 ;  /* 0x00000006ff06723e */ /* 0x000fca00000000ff */
[----:B------:R0:W-:Y:S04]  /*264a0*/  @P1 STG.E.U16 desc[UR36][R4.64], R6 ;  /* 0x0000000604001986 */ /* 0x0001e8000c101524 */
[----:B0-----:R-:W2:Y:S01]  /*264b0*/  LDL.LU R6, [R1+0x404] ;  /* 0x0004040001067983 */ /* 0x001ea20000300800 */
[----:B------:R-:W-:Y:S01]  /*264c0*/  ISETP.GT.AND P2, PT, R3, 0x1, PT ;  /* 0x000000010300780c */ /* 0x000fe20003f44270 */
[----:B---3--:R-:W-:Y:S01]  /*264d0*/  FMUL R7, R7, R2 ;  /* 0x0000000207077220 */ /* 0x008fe20000400000 */
[----:B------:R-:W-:Y:S01]  /*264e0*/  USHF.L.U32 UR5, UR8, 0x4, URZ ;  /* 0x0000000408057899 */ /* 0x000fe2000800063f */
[C---:B------:R-:W-:Y:S01]  /*264f0*/  ISETP.GT.AND P1, PT, R0.reuse, 0x8, P5 ;  /* 0x000000080000780c */ /* 0x040fe20002f24270 */
[----:B------:R-:W-:Y:S01]  /*26500*/  USHF.L.U64.HI UR4, UR8, 0x4, UR9 ;  /* 0x0000000408047899 */ /* 0x000fe20008010209 */
[----:B------:R-:W-:-:S02]  /*26510*/  ISETP.GT.AND P0, PT, R0, RZ, P2 ;  /* 0x000000ff0000720c */ /* 0x000fc40001704270 */
[----:B------:R-:W-:-:S04]  /*26520*/  F2FP.F16.F32.PACK_AB R7, RZ, R7 ;  /* 0x00000007ff07723e */ /* 0x000fc800000000ff */
[----:B------:R-:W-:Y:S01]  /*26530*/  PRMT R8, R7, 0x7610, R8 ;  /* 0x0000761007087816 */ /* 0x000fe20000000008 */
[----:B--2---:R-:W-:-:S05]  /*26540*/  FMUL R6, R6, R2 ;  /* 0x0000000206067220 */ /* 0x004fca0000400000 */
[----:B------:R-:W-:-:S05]  /*26550*/  F2FP.F16.F32.PACK_AB R6, RZ, R6 ;  /* 0x00000006ff06723e */ /* 0x000fca00000000ff */
[----:B------:R0:W-:Y:S02]  /*26560*/  @P0 STG.E.U16 desc[UR36][R4.64+0x2], R6 ;  /* 0x0000020604000986 */ /* 0x0001e4000c101524 */
[----:B0-----:R-:W-:-:S04]  /*26570*/  IADD3 R6, P0, R4, UR5, RZ ;  /* 0x0000000504067c10 */ /* 0x001fc8000ff1e0ff */
[----:B------:R-:W-:-:S05]  /*26580*/  IADD3.X R7, R5, UR4, RZ, P0, !PT ;  /* 0x0000000405077c10 */ /* 0x000fca00087fe4ff */
[----:B------:R0:W-:Y:S04]  /*26590*/  @P1 STG.E.U16 desc[UR36][R6.64], R8 ;  /* 0x0000000806001986 */ /* 0x0001e8000c101524 */
[----:B0-----:R-:W2:Y:S01]  /*265a0*/  LDL.LU R8, [R1+0x40c] ;  /* 0x00040c0001087983 */ /* 0x001ea20000300800 */
[----:B------:R-:W-:Y:S01]  /*265b0*/  ISETP.GT.AND P0, PT, R0, 0x8, P2 ;  /* 0x000000080000780c */ /* 0x000fe20001704270 */
[----:B--2---:R-:W-:-:S05]  /*265c0*/  FMUL R8, R8, R2 ;  /* 0x0000000208087220 */ /* 0x004fca0000400000 */
[----:B------:R-:W-:-:S07]  /*265d0*/  F2FP.F16.F32.PACK_AB R8, RZ, R8 ;  /* 0x00000008ff08723e */ /* 0x000fce00000000ff */
[----:B------:R0:W-:Y:S04]  /*265e0*/  @P0 STG.E.U16 desc[UR36][R6.64+0x2], R8 ;  /* 0x0000020806000986 */ /* 0x0001e8000c101524 */
[----:B0-----:R-:W2:Y:S01]  /*265f0*/  LDL.LU R8, [R1+0x410] ;  /* 0x0004100001087983 */ /* 0x001ea20000300800 */
[----:B------:R-:W-:-:S04]  /*26600*/  ISETP.GT.AND P2, PT, R3, 0x8, PT ;  /* 0x000000080300780c */ /* 0x000fc80003f44270 */
[----:B------:R-:W-:Y:S01]  /*26610*/  ISETP.GT.AND P0, PT, R0, RZ, P2 ;  /* 0x000000ff0000720c */ /* 0x000fe20001704270 */
        /* <DEDUP_REMOVED lines=10> */
[----:B------:R-:W-:Y:S01]  /*266c0*/  ISETP.GT.AND P0, PT, R0, 0x8, P2 ;  /* 0x000000080000780c */ /* 0x000fe20001704270 */
        /* <DEDUP_REMOVED lines=159> */
[----:B------:R-:W-:Y:S01]  /*270c0*/  USHF.L.U32 UR11, UR8, 0x8, URZ ;  /* 0x00000008080b7899 */ /* 0x000fe2000800063f */
[C---:B------:R-:W-:Y:S01]  /*270d0*/  ISETP.GT.AND P2, PT, R3.reuse, 0x48, PT ;  /* 0x000000480300780c */ /* 0x040fe20003f44270 */
[----:B------:R-:W-:Y:S01]  /*270e0*/  USHF.L.U64.HI UR10, UR8, 0x8, UR9 ;  /* 0x00000008080a7899 */ /* 0x000fe20008010209 */
[C---:B------:R-:W-:Y:S01]  /*270f0*/  ISETP.GT.AND P1, PT, R3.reuse, 0x49, PT ;  /* 0x000000490300780c */ /* 0x040fe20003f24270 */
[-C--:B------:R-:W-:Y:S01]  /*27100*/  FMUL R10, R10, R2.reuse ;  /* 0x000000020a0a7220 */ /* 0x080fe20000400000 */
[----:B-----5:R-:W-:Y:S01]  /*27110*/  FMUL R12, R12, R2 ;  /* 0x000000020c0c7220 */ /* 0x020fe20000400000 */
[----:B------:R-:W-:-:S02]  /*27120*/  ISETP.GT.AND P4, PT, R3, 0xe9, PT ;  /* 0x000000e90300780c */ /* 0x000fc40003f84270 */
[----:B------:R-:W-:Y:S02]  /*27130*/  ISETP.GT.AND P3, PT, R3, 0xf0, PT ;  /* 0x000000f00300780c */ /* 0x000fe40003f64270 */
[----:B------:R-:W-:Y:S02]  /*27140*/  F2FP.F16.F32.PACK_AB R10, RZ, R10 ;  /* 0x0000000aff0a723e */ /* 0x000fe400000000ff */
[----:B------:R-:W-:Y:S01]  /*27150*/  F2FP.F16.F32.PACK_AB R12, RZ, R12 ;  /* 0x0000000cff0c723e */ /* 0x000fe200000000ff */
[----:B--2---:R-:W-:-:S05]  /*27160*/  FMUL R8, R8, R2 ;  /* 0x0000000208087220 */ /* 0x004fca0000400000 */
[----:B------:R-:W-:-:S05]  /*27170*/  F2FP.F16.F32.PACK_AB R8, RZ, R8 ;  /* 0x00000008ff08723e */ /* 0x000fca00000000ff */
[----:B------:R0:W-:Y:S01]  /*27180*/  @P0 STG.E.U16 desc[UR36][R6.64+0x82], R8 ;  /* 0x0000820806000986 */ /* 0x0001e2000c101524 */
[----:B------:R-:W-:Y:S01]  /*27190*/  ISETP.GT.AND P0, PT, R0, RZ, P2 ;  /* 0x000000ff0000720c */ /* 0x000fe20001704270 */
[----:B0-----:R-:W-:-:S05]  /*271a0*/  FMUL R8, R9, R2 ;  /* 0x0000000209087220 */ /* 0x001fca0000400000 */
[----:B------:R-:W-:-:S07]  /*271b0*/  F2FP.F16.F32.PACK_AB R8, RZ, R8 ;  /* 0x00000008ff08723e */ /* 0x000fce00000000ff */
[----:B------:R0:W-:Y:S02]  /*271c0*/  @P0 STG.E.U16 desc[UR36][R4.64+0x90], R8 ;  /* 0x0000900804000986 */ /* 0x0001e4000c101524 */
[----:B0-----:R-:W-:-:S04]  /*271d0*/  IADD3 R8, P0, R4, UR11, RZ ;  /* 0x0000000b04087c10 */ /* 0x001fc8000ff1e0ff */
[----:B------:R-:W-:Y:S02]  /*271e0*/  IADD3.X R9, R5, UR10, RZ, P0, !PT ;  /* 0x0000000a05097c10 */ /* 0x000fe400087fe4ff */
[----:B------:R-:W-:-:S13]  /*271f0*/  ISETP.GT.AND P0, PT, R0, RZ, P1 ;  /* 0x000000ff0000720c */ /* 0x000fda0000f04270 */
[----:B------:R4:W-:Y:S01]  /*27200*/  @P0 STG.E.U16 desc[UR36][R4.64+0x92], R10 ;  /* 0x0000920a04000986 */ /* 0x0009e2000c101524 */
[----:B------:R-:W-:Y:S02]  /*27210*/  ISETP.GT.AND P0, PT, R0, 0x8, P2 ;  /* 0x000000080000780c */ /* 0x000fe40001704270 */
[----:B------:R-:W-:Y:S01]  /*27220*/  ISETP.GT.AND P2, PT, R3, 0x50, PT ;  /* 0x000000500300780c */ /* 0x000fe20003f44270 */
[----:B----4-:R-:W-:-:S05]  /*27230*/  FMUL R10, R11, R2 ;  /* 0x000000020b0a7220 */ /* 0x010fca0000400000 */
[----:B------:R-:W-:-:S05]  /*27240*/  F2FP.F16.F32.PACK_AB R10, RZ, R10 ;  /* 0x0000000aff0a723e */ /* 0x000fca00000000ff */
[----:B------:R0:W-:Y:S02]  /*27250*/  @P0 STG.E.U16 desc[UR36][R6.64+0x90], R10 ;  /* 0x0000900a06000986 */ /* 0x0001e4000c101524 */
[----:B0-----:R-:W-:-:S04]  /*27260*/  IADD3 R10, P0, R8, UR5, RZ ;  /* 0x00000005080a7c10 */ /* 0x001fc8000ff1e0ff */
[----:B------:R-:W-:Y:S02]  /*27270*/  IADD3.X R11, R9, UR4, RZ, P0, !PT ;  /* 0x00000004090b7c10 */ /* 0x000fe400087fe4ff */
[----:B------:R-:W-:Y:S02]  /*27280*/  ISETP.GT.AND P0, PT, R0, 0x8, P1 ;  /* 0x000000080000780c */ /* 0x000fe40000f04270 */
[----:B------:R-:W-:-:S11]  /*27290*/  ISETP.GT.AND P1, PT, R3, 0x51, PT ;  /* 0x000000510300780c */ /* 0x000fd60003f24270 */
[----:B------:R0:W-:Y:S01]  /*272a0*/  @P0 STG.E.U16 desc[UR36][R6.64+0x92], R12 ;  /* 0x0000920c06000986 */ /* 0x0001e2000c101524 */
[----:B------:R-:W-:Y:S01]  /*272b0*/  ISETP.GT.AND P0, PT, R0, RZ, P2 ;  /* 0x000000ff0000720c */ /* 0x000fe20001704270 */
[----:B0-----:R-:W-:Y:S02]  /*272c0*/  FMUL R12, R14, R2 ;  /* 0x000000020e0c7220 */ /* 0x001fe40000400000 */
[----:B------:R-:W2:Y:S03]  /*272d0*/  LDL.LU R14, [R1+0x2a0] ;  /* 0x0002a000010e7983 */ /* 0x000ea60000300800 */
[----:B------:R-:W-:-:S07]  /*272e0*/  F2FP.F16.F32.PACK_AB R12, RZ, R12 ;  /* 0x0000000cff0c723e */ /* 0x000fce00000000ff */
[----:B------:R0:W-:Y:S01]  /*272f0*/  @P0 STG.E.U16 desc[UR36][R4.64+0xa0], R12 ;  /* 0x0000a00c04000986 */ /* 0x0001e2000c101524 */
[----:B------:R-:W-:Y:S01]  /*27300*/  ISETP.GT.AND P0, PT, R0, RZ, P1 ;  /* 0x000000ff0000720c */ /* 0x000fe20000f04270 */
[----:B0-----:R-:W-:Y:S02]  /*27310*/  FMUL R12, R235, R2 ;  /* 0x00000002eb0c7220 */ /* 0x001fe40000400000 */
[----:B------:R-:W3:Y:S03]  /*27320*/  LDL.LU R235, [R1+0x2a4] ;  /* 0x0002a40001eb7983 */ /* 0x000ee60000300800 */
[----:B------:R-:W-:-:S07]  /*27330*/  F2FP.F16.F32.PACK_AB R12, RZ, R12 ;  /* 0x0000000cff0c723e */ /* 0x000fce00000000ff */
[----:B------:R0:W-:Y:S01]  /*27340*/  @P0 STG.E.U16 desc[UR36][R4.64+0xa2], R12 ;  /* 0x0000a20c04000986 */ /* 0x0001e2000c101524 */
[----:B------:R-:W-:Y:S02]  /*27350*/  ISETP.GT.AND P0, PT, R0, 0x8, P2 ;  /* 0x000000080000780c */ /* 0x000fe40001704270 */
[----:B------:R-:W-:Y:S01]  /*27360*/  ISETP.GT.AND P2, PT, R3, 0x58, PT ;  /* 0x000000580300780c */ /* 0x000fe20003f44270 */
[----:B0-----:R-:W-:Y:S02]  /*27370*/  FMUL R12, R234, R2 ;  /* 0x00000002ea0c7220 */ /* 0x001fe40000400000 */
[----:B------:R-:W4:Y:S03]  /*27380*/  LDL.LU R234, [R1+0x2a8] ;  /* 0x0002a80001ea7983 */ /* 0x000f260000300800 */
[----:B------:R-:W-:-:S05]  /*27390*/  F2FP.F16.F32.PACK_AB R12, RZ, R12 ;  /* 0x0000000cff0c723e */ /* 0x000fca00000000ff */
[----:B------:R0:W-:Y:S01]  /*273a0*/  @P0 STG.E.U16 desc[UR36][R6.64+0xa0], R12 ;  /* 0x0000a00c06000986 */ /* 0x0001e2000c101524 */
[----:B------:R-:W-:Y:S02]  /*273b0*/  ISETP.GT.AND P0, PT, R0, 0x8, P1 ;  /* 0x000000080000780c */ /* 0x000fe40000f04270 */
[----:B------:R-:W-:Y:S01]  /*273c0*/  ISETP.GT.AND P1, PT, R3, 0x59, PT ;  /* 0x000000590300780c */ /* 0x000fe20003f24270 */
[----:B0-----:R-:W-:Y:S02]  /*273d0*/  FMUL R12, R233, R2 ;  /* 0x00000002e90c7220 */ /* 0x001fe40000400000 */
[----:B------:R-:W5:Y:S03]  /*273e0*/  LDL.LU R233, [R1+0x2ac] ;  /* 0x0002ac0001e97983 */ /* 0x000f660000300800 */
[----:B------:R-:W-:-:S05]  /*273f0*/  F2FP.F16.F32.PACK_AB R12, RZ, R12 ;  /* 0x0000000cff0c723e */ /* 0x000fca00000000ff */
[----:B------:R0:W-:Y:S01]  /*27400*/  @P0 STG.E.U16 desc[UR36][R6.64+0xa2], R12 ;  /* 0x0000a20c06000986 */ /* 0x0001e2000c101524 */
[----:B------:R-:W-:Y:S01]  /*27410*/  ISETP.GT.AND P0, PT, R0, RZ, P2 ;  /* 0x000000ff0000720c */ /* 0x000fe20001704270 */
[----:B0-----:R-:W-:Y:S02]  /*27420*/  FMUL R12, R232, R2 ;  /* 0x00000002e80c7220 */ /* 0x001fe40000400000 */
[----:B------:R-:W5:Y:S03]  /*27430*/  LDL.LU R232, [R1+0x2b0] ;  /* 0x0002b00001e87983 */ /* 0x000f660000300800 */
[----:B------:R-:W-:-:S07]  /*27440*/  F2FP.F16.F32.PACK_AB R12, RZ, R12 ;  /* 0x0000000cff0c723e */ /* 0x000fce00000000ff */
[----:B------:R0:W-:Y:S01]  /*27450*/  @P0 STG.E.U16 desc[UR36][R4.64+0xb0], R12 ;  /* 0x0000b00c04000986 */ /* 0x0001e2000c101524 */
[----:B------:R-:W-:Y:S01]  /*27460*/  ISETP.GT.AND P0, PT, R0, RZ, P1 ;  /* 0x000000ff0000720c */ /* 0x000fe20000f04270 */
[----:B0-----:R-:W-:Y:S02]  /*27470*/  FMUL R12, R231, R2 ;  /* 0x00000002e70c7220 */ /* 0x001fe40000400000 */
[----:B------:R-:W5:Y:S03]  /*27480*/  LDL.LU R231, [R1+0x2b4] ;  /* 0x0002b40001e77983 */ /* 0x000f660000300800 */
[----:B------:R-:W-:-:S07]  /*27490*/  F2FP.F16.F32.PACK_AB R12, RZ, R12 ;  /* 0x0000000cff0c723e */ /* 0x000fce00000000ff */
[----:B------:R0:W-:Y:S01]  /*274a0*/  @P0 STG.E.U16 desc[UR36][R4.64+0xb2], R12 ;  /* 0x0000b20c04000986 */ /* 0x0001e2000c101524 */
[----:B------:R-:W-:Y:S02]  /*274b0*/  ISETP.GT.AND P0, PT, R0, 0x8, P2 ;  /* 0x000000080000780c */ /* 0x000fe40001704270 */
[----:B------:R-:W-:Y:S01]  /*274c0*/  ISETP.GT.AND P2, PT, R3, 0x60, PT ;  /* 0x000000600300780c */ /* 0x000fe20003f44270 */
[----:B0-----:R-:W-:Y:S02]  /*274d0*/  FMUL R12, R230, R2 ;  /* 0x00000002e60c7220 */ /* 0x001fe40000400000 */
[----:B------:R-:W5:Y:S03]  /*274e0*/  LDL.LU R230, [R1+0x2b8] ;  /* 0x0002b80001e67983 */ /* 0x000f660000300800 */
        /* <DEDUP_REMOVED lines=398> */
[----:B------:R-:W-:Y:S01]  /*28dd0*/  ISETP.GT.AND P0, PT, R0, 0x8, P4 ;  /* 0x000000080000780c */ /* 0x000fe20002704270 */
[----:B0-----:R-:W-:Y:S02]  /*28de0*/  FMUL R12, R156, R2 ;  /* 0x000000029c0c7220 */ /* 0x001fe40000400000 */
[----:B------:R-:W5:Y:S03]  /*28df0*/  LDL.LU R156, [R1+0x3dc] ;  /* 0x0003dc00019c7983 */ /* 0x000f660000300800 */
[----:B------:R-:W-:-:S07]  /*28e00*/  F2FP.F16.F32.PACK_AB R12, RZ, R12 ;  /* 0x0000000cff0c723e */ /* 0x000fce00000000ff */
[----:B------:R0:W-:Y:S01]  /*28e10*/  @P0 STG.E.U16 desc[UR36][R6.64+0x1d2], R12 ;  /* 0x0001d20c06000986 */ /* 0x0001e2000c101524 */
[----:B------:R-:W-:Y:S01]  /*28e20*/  ISETP.GT.AND P0, PT, R0, RZ, P3 ;  /* 0x000000ff0000720c */ /* 0x000fe20001f04270 */
[----:B0-----:R-:W-:-:S05]  /*28e30*/  FMUL R12, R155, R2 ;  /* 0x000000029b0c7220 */ /* 0x001fca0000400000 */
[----:B------:R-:W-:-:S07]  /*28e40*/  F2FP.F16.F32.PACK_AB R12, RZ, R12 ;  /* 0x0000000cff0c723e */ /* 0x000fce00000000ff */
[----:B------:R0:W-:Y:S01]  /*28e50*/  @P0 STG.E.U16 desc[UR36][R4.64+0x1e0], R12 ;  /* 0x0001e00c04000986 */ /* 0x0001e2000c101524 */
[----:B------:R-:W-:Y:S01]  /*28e60*/  ISETP.GT.AND P0, PT, R0, RZ, P2 ;  /* 0x000000ff0000720c */ /* 0x000fe20001704270 */
[----:B0-----:R-:W-:-:S05]  /*28e70*/  FMUL R12, R154, R2 ;  /* 0x000000029a0c7220 */ /* 0x001fca0000400000 */
[----:B------:R-:W-:-:S07]  /*28e80*/  F2FP.F16.F32.PACK_AB R12, RZ, R12 ;  /* 0x0000000cff0c723e */ /* 0x000fce00000000ff */
[----:B------:R0:W-:Y:S01]  /*28e90*/  @P0 STG.E.U16 desc[UR36][R4.64+0x1e2], R12 ;  /* 0x0001e20c04000986 */ /* 0x0001e2000c101524 */
[----:B------:R-:W-:Y:S01]  /*28ea0*/  ISETP.GT.AND P0, PT, R0, 0x8, P3 ;  /* 0x000000080000780c */ /* 0x000fe20001f04270 */
[----:B0-----:R-:W-:-:S05]  /*28eb0*/  FMUL R12, R153, R2 ;  /* 0x00000002990c7220 */ /* 0x001fca0000400000 */
[----:B------:R-:W-:-:S07]  /*28ec0*/  F2FP.F16.F32.PACK_AB R12, RZ, R12 ;  /* 0x0000000cff0c723e */ /* 0x000fce00000000ff */
[----:B------:R0:W-:Y:S01]  /*28ed0*/  @P0 STG.E.U16 desc[UR36][R6.64+0x1e0], R12 ;  /* 0x0001e00c06000986 */ /* 0x0001e2000c101524 */
[----:B------:R-:W-:Y:S01]  /*28ee0*/  ISETP.GT.AND P0, PT, R0, 0x8, P2 ;  /* 0x000000080000780c */ /* 0x000fe20001704270 */
[----:B0-----:R-:W-:-:S05]  /*28ef0*/  FMUL R12, R152, R2 ;  /* 0x00000002980c7220 */ /* 0x001fca0000400000 */
[----:B------:R-:W-:-:S07]  /*28f00*/  F2FP.F16.F32.PACK_AB R12, RZ, R12 ;  /* 0x0000000cff0c723e */ /* 0x000fce00000000ff */
[----:B------:R0:W-:Y:S01]  /*28f10*/  @P0 STG.E.U16 desc[UR36][R6.64+0x1e2], R12 ;  /* 0x0001e20c06000986 */ /* 0x0001e2000c101524 */
[----:B------:R-:W-:Y:S01]  /*28f20*/  ISETP.GT.AND P0, PT, R0, RZ, P1 ;  /* 0x000000ff0000720c */ /* 0x000fe20000f04270 */
[----:B0-----:R-:W-:-:S05]  /*28f30*/  FMUL R12, R23, R2 ;  /* 0x00000002170c7220 */ /* 0x001fca0000400000 */
[----:B------:R-:W-:-:S07]  /*28f40*/  F2FP.F16.F32.PACK_AB R12, RZ, R12 ;  /* 0x0000000cff0c723e */ /* 0x000fce00000000ff */
[----:B------:R0:W-:Y:S01]  /*28f50*/  @P0 STG.E.U16 desc[UR36][R4.64+0x1f0], R12 ;  /* 0x0001f00c04000986 */ /* 0x0001e2000c101524 */
[----:B------:R-:W-:-:S04]  /*28f60*/  ISETP.GT.AND P0, PT, R3, 0xf9, PT ;  /* 0x000000f90300780c */ /* 0x000fc80003f04270 */
[----:B------:R-:W-:Y:S01]  /*28f70*/  ISETP.GT.AND P6, PT, R0, RZ, P0 ;  /* 0x000000ff0000720c */ /* 0x000fe200007c4270 */
[----:B0-----:R-:W-:-:S05]  /*28f80*/  FMUL R12, R22, R2 ;  /* 0x00000002160c7220 */ /* 0x001fca0000400000 */
[----:B------:R-:W-:-:S07]  /*28f90*/  F2FP.F16.F32.PACK_AB R12, RZ, R12 ;  /* 0x0000000cff0c723e */ /* 0x000fce00000000ff */
[----:B------:R0:W-:Y:S01]  /*28fa0*/  @P6 STG.E.U16 desc[UR36][R4.64+0x1f2], R12 ;  /* 0x0001f20c04006986 */ /* 0x0001e2000c101524 */
[----:B------:R-:W-:Y:S01]  /*28fb0*/  ISETP.GT.AND P6, PT, R0, 0x8, P1 ;  /* 0x000000080000780c */ /* 0x000fe20000fc4270 */
[----:B0-----:R-:W-:Y:S02]  /*28fc0*/  FMUL R12, R21, R2 ;  /* 0x00000002150c7220 */ /* 0x001fe40000400000 */
[----:B------:R-:W5:Y:S03]  /*28fd0*/  LDL.LU R21, [R1+0x3e0] ;  /* 0x0003e00001157983 */ /* 0x000f660000300800 */
[----:B------:R-:W-:-:S07]  /*28fe0*/  F2FP.F16.F32.PACK_AB R12, RZ, R12 ;  /* 0x0000000cff0c723e */ /* 0x000fce00000000ff */
[----:B------:R0:W-:Y:S01]  /*28ff0*/  @P6 STG.E.U16 desc[UR36][R6.64+0x1f0], R12 ;  /* 0x0001f00c06006986 */ /* 0x0001e2000c101524 */
[----:B------:R-:W-:Y:S01]  /*29000*/  ISETP.GT.AND P6, PT, R0, 0x8, P0 ;  /* 0x000000080000780c */ /* 0x000fe200007c4270 */
[----:B0-----:R-:W-:Y:S02]  /*29010*/  FMUL R12, R20, R2 ;  /* 0x00000002140c7220 */ /* 0x001fe40000400000 */
[----:B------:R-:W5:Y:S03]  /*29020*/  LDL.LU R20, [R1+0x3e4] ;  /* 0x0003e40001147983 */ /* 0x000f660000300800 */
[----:B------:R-:W-:Y:S01]  /*29030*/  F2FP.F16.F32.PACK_AB R12, RZ, R12 ;  /* 0x0000000cff0c723e */ /* 0x000fe200000000ff */
[----:B------:R-:W5:Y:S04]  /*29040*/  LDL.LU R155, [R1+0x3e8] ;  /* 0x0003e800019b7983 */ /* 0x000f680000300800 */
[----:B------:R-:W5:Y:S04]  /*29050*/  LDL.LU R153, [R1+0x3ec] ;  /* 0x0003ec0001997983 */ /* 0x000f680000300800 */
[----:B------:R-:W5:Y:S04]  /*29060*/  LDL.LU R152, [R1+0x3f0] ;  /* 0x0003f00001987983 */ /* 0x000f680000300800 */
[----:B------:R-:W5:Y:S04]  /*29070*/  LDL.LU R23, [R1+0x3f4] ;  /* 0x0003f40001177983 */ /* 0x000f680000300800 */
[----:B------:R-:W5:Y:S04]  /*29080*/  LDL.LU R22, [R1+0x3f8] ;  /* 0x0003f80001167983 */ /* 0x000f680000300800 */
[----:B------:R-:W5:Y:S04]  /*29090*/  LDL.LU R154, [R1+0x3fc] ;  /* 0x0003fc00019a7983 */ /* 0x000f680000300800 */
        /* <DEDUP_REMOVED lines=226> */
[----:B------:R-:W-:Y:S02]  /*29ec0*/  ISETP.GT.AND P5, PT, R0, 0x88, P6 ;  /* 0x000000880000780c */ /* 0x000fe400037a4270 */
[----:B------:R-:W-:Y:S01]  /*29ed0*/  ISETP.GT.AND P6, PT, R3, 0x50, PT ;  /* 0x000000500300780c */ /* 0x000fe20003fc4270 */
[----:B--2---:R-:W-:-:S05]  /*29ee0*/  FMUL R12, R12, R2 ;  /* 0x000000020c0c7220 */ /* 0x004fca0000400000 */
[----:B------:R-:W-:-:S05]  /*29ef0*/  F2FP.F16.F32.PACK_AB R12, RZ, R12 ;  /* 0x0000000cff0c723e */ /* 0x000fca00000000ff */
[----:B------:R0:W-:Y:S01]  /*29f00*/  @P5 STG.E.U16 desc[UR36][R10.64+0x92], R12 ;  /* 0x0000920c0a005986 */ /* 0x0001e2000c101524 */
[----:B------:R-:W-:Y:S02]  /*29f10*/  ISETP.GT.AND P5, PT, R0, 0x80, P6 ;  /* 0x000000800000780c */ /* 0x000fe400037a4270 */
[----:B------:R-:W-:Y:S01]  /*29f20*/  ISETP.GT.AND P6, PT, R3, 0x51, PT ;  /* 0x000000510300780c */ /* 0x000fe20003fc4270 */
[----:B0-----:R-:W-:-:S05]  /*29f30*/  FMUL R12, R14, R2 ;  /* 0x000000020e0c7220 */ /* 0x001fca0000400000 */
[----:B------:R-:W-:-:S05]  /*29f40*/  F2FP.F16.F32.PACK_AB R12, RZ, R12 ;  /* 0x0000000cff0c723e */ /* 0x000fca00000000ff */
[----:B------:R3:W-:Y:S01]  /*29f50*/  @P5 STG.E.U16 desc[UR36][R8.64+0xa0], R12 ;  /* 0x0000a00c08005986 */ /* 0x0007e2000c101524 */
[----:B------:R-:W-:Y:S01]  /*29f60*/  ISETP.GT.AND P5, PT, R0, 0x80, P6 ;  /* 0x000000800000780c */ /* 0x000fe200037a4270 */
[----:B---3--:R-:W-:Y:S02]  /*29f70*/  FMUL R12, R235, R2 ;  /* 0x00000002eb0c7220 */ /* 0x008fe40000400000 */
[----:B------:R-:W2:Y:S03]  /*29f80*/  LDL.LU R235, [R1+0xc0] ;  /* 0x0000c00001eb7983 */ /* 0x000ea60000300800 */
[----:B------:R-:W-:-:S07]  /*29f90*/  F2FP.F16.F32.PACK_AB R12, RZ, R12 ;  /* 0x0000000cff0c723e */ /* 0x000fce00000000ff */
[----:B------:R4:W-:Y:S01]  /*29fa0*/  @P5 STG.E.U16 desc[UR36][R8.64+0xa2], R12 ;  /* 0x0000a20c08005986 */ /* 0x0009e2000c101524 */
[----:B------:R-:W-:-:S04]  /*29fb0*/  ISETP.GT.AND P5, PT, R3, 0x50, PT ;  /* 0x000000500300780c */ /* 0x000fc80003fa4270 */
[----:B------:R-:W-:Y:S01]  /*29fc0*/  ISETP.GT.AND P5, PT, R0, 0x88, P5 ;  /* 0x000000880000780c */ /* 0x000fe20002fa4270 */
[----:B----4-:R-:W-:Y:S02]  /*29fd0*/  FMUL R12, R234, R2 ;  /* 0x00000002ea0c7220 */ /* 0x010fe40000400000 */
[----:B------:R-:W3:Y:S03]  /*29fe0*/  LDL.LU R234, [R1+0xc4] ;  /* 0x0000c40001ea7983 */ /* 0x000ee60000300800 */
[----:B------:R-:W-:-:S07]  /*29ff0*/  F2FP.F16.F32.PACK_AB R12, RZ, R12 ;  /* 0x0000000cff0c723e */ /* 0x000fce00000000ff */
[----:B------:R5:W-:Y:S01]  /*2a000*/  @P5 STG.E.U16 desc[UR36][R10.64+0xa0], R12 ;  /* 0x0000a00c0a005986 */ /* 0x000be2000c101524 */
[----:B------:R-:W-:Y:S02]  /*2a010*/  ISETP.GT.AND P5, PT, R0, 0x88, P6 ;  /* 0x000000880000780c */ /* 0x000fe400037a4270 */
[----:B------:R-:W-:Y:S01]  /*2a020*/  ISETP.GT.AND P6, PT, R3, 0x58, PT ;  /* 0x000000580300780c */ /* 0x000fe20003fc4270 */
[----:B-----5:R-:W-:Y:S02]  /*2a030*/  FMUL R12, R233, R2 ;  /* 0x00000002e90c7220 */ /* 0x020fe40000400000 */
        /* <DEDUP_REMOVED lines=14> */
[----:B------:R-:W-:-:S04]  /*2a120*/  ISETP.GT.AND P5, PT, R3, 0x58, PT ;  /* 0x000000580300780c */ /* 0x000fc80003fa4270 */
[----:B------:R-:W-:Y:S01]  /*2a130*/  ISETP.GT.AND P5, PT, R0, 0x88, P5 ;  /* 0x000000880000780c */ /* 0x000fe20002fa4270 */
        /* <DEDUP_REMOVED lines=247> */
[-C--:B0-----:R-:W-:Y:S01]  /*2b0b0*/  FMUL R12, R187, R2.reuse ;  /* 0x00000002bb0c7220 */ /* 0x081fe20000400000 */
[----:B------:R-:W-:Y:S01]  /*2b0c0*/  FMUL R14, R157, R2 ;  /* 0x000000029d0e7220 */ /* 0x000fe20000400000 */
        /* <DEDUP_REMOVED lines=63> */
[-C--:B0-----:R-:W-:Y:S01]  /*2b4c0*/  FMUL R12, R176, R2.reuse ;  /* 0x00000002b00c7220 */ /* 0x081fe20000400000 */
[----:B------:R-:W-:Y:S01]  /*2b4d0*/  FMUL R20, R20, R2 ;  /* 0x0000000214147220 */ /* 0x000fe20000400000 */
        /* <DEDUP_REMOVED lines=57> */
[-C--:B0-----:R-:W-:Y:S01]  /*2b870*/  FMUL R12, R166, R2.reuse ;  /* 0x00000002a60c7220 */ /* 0x081fe20000400000 */
[----:B------:R-:W-:Y:S01]  /*2b880*/  FMUL R153, R153, R2 ;  /* 0x0000000299997220 */ /* 0x000fe20000400000 */
        /* <DEDUP_REMOVED lines=26> */
[----:B------:R-:W-:Y:S01]  /*2ba30*/  ISETP.GT.AND P5, PT, R0, 0x88, P6 ;  /* 0x000000880000780c */ /* 0x000fe200037a4270 */
[----:B0-----:R-:W-:Y:S01]  /*2ba40*/  FMUL R12, R160, R2 ;  /* 0x00000002a00c7220 */ /* 0x001fe20000400000 */
[----:B------:R-:W-:Y:S01]  /*2ba50*/  ISETP.GT.AND P6, PT, R3, 0xe8, PT ;  /* 0x000000e80300780c */ /* 0x000fe20003fc4270 */
[----:B------:R-:W5:Y:S03]  /*2ba60*/  LDL.LU R160, [R1+0x1e8] ;  /* 0x0001e80001a07983 */ /* 0x000f660000300800 */
[----:B------:R-:W-:-:S04]  /*2ba70*/  F2FP.F16.F32.PACK_AB R12, RZ, R12 ;  /* 0x0000000cff0c723e */ /* 0x000fc800000000ff */
[----:B------:R-:W-:Y:S01]  /*2ba80*/  PRMT R13, R12, 0x7610, R13 ;  /* 0x000076100c0d7816 */ /* 0x000fe2000000000d */
[-C--:B------:R-:W-:Y:S01]  /*2ba90*/  FMUL R12, R159, R2.reuse ;  /* 0x000000029f0c7220 */ /* 0x080fe20000400000 */
[----:B------:R-:W-:Y:S01]  /*2baa0*/  FMUL R23, R23, R2 ;  /* 0x0000000217177220 */ /* 0x000fe20000400000 */
[----:B------:R-:W5:Y:S04]  /*2bab0*/  LDL.LU R159, [R1+0x1ec] ;  /* 0x0001ec00019f7983 */ /* 0x000f680000300800 */
[----:B------:R0:W-:Y:S01]  /*2bac0*/  @P5 STG.E.U16 desc[UR36][R10.64+0x1c2], R13 ;  /* 0x0001c20d0a005986 */ /* 0x0001e2000c101524 */
[----:B------:R-:W-:Y:S02]  /*2bad0*/  ISETP.GT.AND P5, PT, R0, 0x80, P6 ;  /* 0x000000800000780c */ /* 0x000fe400037a4270 */
[----:B------:R-:W-:-:S04]  /*2bae0*/  F2FP.F16.F32.PACK_AB R12, RZ, R12 ;  /* 0x0000000cff0c723e */ /* 0x000fc800000000ff */
[----:B------:R-:W-:Y:S02]  /*2baf0*/  PRMT R15, R12, 0x7610, R15 ;  /* 0x000076100c0f7816 */ /* 0x000fe4000000000f */
[----:B------:R-:W-:-:S05]  /*2bb00*/  ISETP.GT.AND P6, PT, R0, 0x88, P6 ;  /* 0x000000880000780c */ /* 0x000fca00037c4270 */
[----:B------:R1:W-:Y:S01]  /*2bb10*/  @P5 STG.E.U16 desc[UR36][R8.64+0x1d0], R15 ;  /* 0x0001d00f08005986 */ /* 0x0003e2000c101524 */
[----:B------:R-:W-:Y:S01]  /*2bb20*/  ISETP.GT.AND P5, PT, R0, 0x80, P4 ;  /* 0x000000800000780c */ /* 0x000fe200027a4270 */
[----:B0-----:R-:W-:Y:S01]  /*2bb30*/  FMUL R13, R158, R2 ;  /* 0x000000029e0d7220 */ /* 0x001fe20000400000 */
[----:B------:R-:W-:Y:S01]  /*2bb40*/  F2FP.F16.F32.PACK_AB R12, RZ, R14 ;  /* 0x0000000eff0c723e */ /* 0x000fe200000000ff */
[----:B------:R-:W5:Y:S03]  /*2bb50*/  LDL.LU R158, [R1+0x1f0] ;  /* 0x0001f000019e7983 */ /* 0x000f660000300800 */
[----:B------:R-:W-:Y:S01]  /*2bb60*/  F2FP.F16.F32.PACK_AB R13, RZ, R13 ;  /* 0x0000000dff0d723e */ /* 0x000fe200000000ff */
[-C--:B------:R-:W-:Y:S01]  /*2bb70*/  FMUL R14, R156, R2.reuse ;  /* 0x000000029c0e7220 */ /* 0x080fe20000400000 */
[----:B------:R-:W-:Y:S01]  /*2bb80*/  ISETP.GT.AND P4, PT, R0, 0x88, P4 ;  /* 0x000000880000780c */ /* 0x000fe20002784270 */
[----:B------:R-:W-:Y:S01]  /*2bb90*/  FMUL R152, R152, R2 ;  /* 0x0000000298987220 */ /* 0x000fe20000400000 */
[----:B------:R-:W5:Y:S04]  /*2bba0*/  LDL.LU R157, [R1+0x1f4] ;  /* 0x0001f400019d7983 */ /* 0x000f680000300800 */
[----:B------:R0:W-:Y:S01]  /*2bbb0*/  @P5 STG.E.U16 desc[UR36][R8.64+0x1d2], R13 ;  /* 0x0001d20d08005986 */ /* 0x0001e2000c101524 */
[----:B------:R-:W-:-:S03]  /*2bbc0*/  ISETP.GT.AND P5, PT, R0, 0x80, P2 ;  /* 0x000000800000780c */ /* 0x000fc600017a4270 */
[----:B------:R2:W-:Y:S01]  /*2bbd0*/  @P6 STG.E.U16 desc[UR36][R10.64+0x1d0], R12 ;  /* 0x0001d00c0a006986 */ /* 0x0005e2000c101524 */
[C---:B------:R-:W-:Y:S02]  /*2bbe0*/  ISETP.GT.AND P6, PT, R0.reuse, 0x80, P3 ;  /* 0x000000800000780c */ /* 0x040fe40001fc4270 */
[C---:B------:R-:W-:Y:S01]  /*2bbf0*/  ISETP.GT.AND P3, PT, R0.reuse, 0x88, P3 ;  /* 0x000000880000780c */ /* 0x040fe20001f64270 */
[----:B-1----:R-:W-:Y:S01]  /*2bc00*/  FMUL R15, R155, R2 ;  /* 0x000000029b0f7220 */ /* 0x002fe20000400000 */
[----:B------:R-:W-:Y:S01]  /*2bc10*/  F2FP.F16.F32.PACK_AB R14, RZ, R14 ;  /* 0x0000000eff0e723e */ /* 0x000fe200000000ff */
[----:B------:R-:W5:Y:S01]  /*2bc20*/  LDL.LU R156, [R1+0x1f8] ;  /* 0x0001f800019c7983 */ /* 0x000f620000300800 */
[----:B0-----:R-:W-:Y:S02]  /*2bc30*/  F2FP.F16.F32.PACK_AB R13, RZ, R21 ;  /* 0x00000015ff0d723e */ /* 0x001fe400000000ff */
[----:B------:R-:W-:Y:S01]  /*2bc40*/  ISETP.GT.AND P2, PT, R0, 0x88, P2 ;  /* 0x000000880000780c */ /* 0x000fe20001744270 */
[----:B------:R-:W-:Y:S01]  /*2bc50*/  FMUL R22, R22, R2 ;  /* 0x0000000216167220 */ /* 0x000fe20000400000 */
[----:B--2---:R-:W-:Y:S01]  /*2bc60*/  F2FP.F16.F32.PACK_AB R12, RZ, R20 ;  /* 0x00000014ff0c723e */ /* 0x004fe200000000ff */
[----:B------:R-:W2:Y:S01]  /*2bc70*/  LDL.LU R155, [R1+0x1fc] ;  /* 0x0001fc00019b7983 */ /* 0x000ea20000300800 */
[----:B------:R-:W-:-:S02]  /*2bc80*/  PRMT R20, R14, 0x7610, R20 ;  /* 0x000076100e147816 */ /* 0x000fc40000000014 */
[----:B------:R-:W-:Y:S01]  /*2bc90*/  F2FP.F16.F32.PACK_AB R14, RZ, R15 ;  /* 0x0000000fff0e723e */ /* 0x000fe200000000ff */
[----:B------:R-:W3:Y:S04]  /*2bca0*/  LDL.LU R21, [R1+0xbc] ;  /* 0x0000bc0001157983 */ /* 0x000ee80000300800 */
[----:B------:R0:W-:Y:S01]  /*2bcb0*/  @P4 STG.E.U16 desc[UR36][R10.64+0x1d2], R20 ;  /* 0x0001d2140a004986 */ /* 0x0001e2000c101524 */
[----:B------:R-:W-:-:S03]  /*2bcc0*/  ISETP.GT.AND P4, PT, R0, 0x80, P0 ;  /* 0x000000800000780c */ /* 0x000fc60000784270 */
[----:B------:R1:W-:Y:S04]  /*2bcd0*/  @P6 STG.E.U16 desc[UR36][R8.64+0x1e0], R13 ;  /* 0x0001e00d08006986 */ /* 0x0003e8000c101524 */
[----:B------:R-:W-:Y:S04]  /*2bce0*/  @P5 STG.E.U16 desc[UR36][R8.64+0x1e2], R12 ;  /* 0x0001e20c08005986 */ /* 0x000fe8000c101524 */
[----:B------:R4:W-:Y:S04]  /*2bcf0*/  @P3 STG.E.U16 desc[UR36][R10.64+0x1e0], R14 ;  /* 0x0001e00e0a003986 */ /* 0x0009e8000c101524 */
[----:B0-----:R-:W5:Y:S01]  /*2bd00*/  LDL.LU R20, [R1+0xb8] ;  /* 0x0000b80001147983 */ /* 0x001f620000300800 */
[----:B-1----:R-:W-:-:S02]  /*2bd10*/  F2FP.F16.F32.PACK_AB R13, RZ, R152 ;  /* 0x00000098ff0d723e */ /* 0x002fc400000000ff */
[----:B----4-:R-:W-:Y:S02]  /*2bd20*/  F2FP.F16.F32.PACK_AB R14, RZ, R153 ;  /* 0x00000099ff0e723e */ /* 0x010fe400000000ff */
[----:B------:R-:W-:Y:S01]  /*2bd30*/  F2FP.F16.F32.PACK_AB R12, RZ, R23 ;  /* 0x00000017ff0c723e */ /* 0x000fe200000000ff */
[----:B------:R-:W4:Y:S01]  /*2bd40*/  LDL.LU R153, [R1+0xb4] ;  /* 0x0000b40001997983 */ /* 0x000f220000300800 */
[----:B------:R-:W-:Y:S02]  /*2bd50*/  PRMT R15, R14, 0x7610, R15 ;  /* 0x000076100e0f7816 */ /* 0x000fe4000000000f */
[----:B------:R-:W-:Y:S01]  /*2bd60*/  F2FP.F16.F32.PACK_AB R14, RZ, R22 ;  /* 0x00000016ff0e723e */ /* 0x000fe200000000ff */
[----:B------:R-:W2:Y:S04]  /*2bd70*/  LDL.LU R152, [R1+0xb0] ;  /* 0x0000b00001987983 */ /* 0x000ea80000300800 */
[----:B------:R-:W3:Y:S04]  /*2bd80*/  LDL.LU R23, [R1+0xac] ;  /* 0x0000ac0001177983 */ /* 0x000ee80000300800 */
[----:B------:R-:W-:Y:S04]  /*2bd90*/  @P2 STG.E.U16 desc[UR36][R10.64+0x1e2], R15 ;  /* 0x0001e20f0a002986 */ /* 0x000fe8000c101524 */
[----:B------:R-:W5:Y:S04]  /*2bda0*/  LDL.LU R22, [R1+0xa8] ;  /* 0x0000a80001167983 */ /* 0x000f680000300800 */
[----:B------:R0:W-:Y:S04]  /*2bdb0*/  @P4 STG.E.U16 desc[UR36][R8.64+0x1f2], R12 ;  /* 0x0001f20c08004986 */ /* 0x0001e8000c101524 */
[----:B0-----:R-:W4:Y:S01]  /*2bdc0*/  LDL.LU R12, [R1] ;  /* 0x00000000010c7983 */ /* 0x001f220000300800 */
[----:B------:R-:W-:-:S02]  /*2bdd0*/  ISETP.GT.AND P3, PT, R0, 0x80, P1 ;  /* 0x000000800000780c */ /* 0x000fc40000f64270 */
[----:B------:R-:W-:Y:S01]  /*2bde0*/  ISETP.GT.AND P1, PT, R0, 0x88, P1 ;  /* 0x000000880000780c */ /* 0x000fe20000f24270 */
[----:B------:R-:W-:Y:S01]  /*2bdf0*/  FMUL R154, R154, R2 ;  /* 0x000000029a9a7220 */ /* 0x000fe20000400000 */
[----:B------:R-:W-:Y:S02]  /*2be00*/  ISETP.GT.AND P0, PT, R0, 0x88, P0 ;  /* 0x000000880000780c */ /* 0x000fe40000704270 */
[----:B------:R-:W-:-:S04]  /*2be10*/  ISETP.GT.AND P5, PT, R3, 0x100, PT ;  /* 0x000001000300780c */ /* 0x000fc80003fa4270 */
[----:B------:R-:W-:-:S03]  /*2be20*/  ISETP.GT.AND P2, PT, R0, RZ, P5 ;  /* 0x000000ff0000720c */ /* 0x000fc60002f44270 */
[----:B------:R0:W-:Y:S04]  /*2be30*/  @P3 STG.E.U16 desc[UR36][R8.64+0x1f0], R13 ;  /* 0x0001f00d08003986 */ /* 0x0001e8000c101524 */
[----:B------:R1:W-:Y:S01]  /*2be40*/  @P1 STG.E.U16 desc[UR36][R10.64+0x1f0], R14 ;  /* 0x0001f00e0a001986 */ /* 0x0003e2000c101524 */
[----:B0-----:R-:W-:-:S03]  /*2be50*/  F2FP.F16.F32.PACK_AB R13, RZ, R154 ;  /* 0x0000009aff0d723e */ /* 0x001fc600000000ff */
[----:B-1----:R-:W2:Y:S01]  /*2be60*/  LDL.LU R14, [R1+0x4] ;  /* 0x00000400010e7983 */ /* 0x002ea20000300800 */
[----:B------:R-:W-:-:S03]  /*2be70*/  PRMT R15, R13, 0x7610, R15 ;  /* 0x000076100d0f7816 */ /* 0x000fc6000000000f */
[----:B------:R-:W3:Y:S04]  /*2be80*/  LDL.LU R154, [R1+0xa4] ;  /* 0x0000a400019a7983 */ /* 0x000ee80000300800 */
[----:B------:R-:W5:Y:S04]  /*2be90*/  LDL.LU R13, [R1+0x8] ;  /* 0x00000800010d7983 */ /* 0x000f680000300800 */
[----:B------:R0:W-:Y:S04]  /*2bea0*/  @P0 STG.E.U16 desc[UR36][R10.64+0x1f2], R15 ;  /* 0x0001f20f0a000986 */ /* 0x0001e8000c101524 */
[----:B0-----:R-:W3:Y:S01]  /*2beb0*/  LDL.LU R11, [R1+0xc] ;  /* 0x00000c00010b7983 */ /* 0x001ee20000300800 */
[----:B----4-:R-:W-:-:S05]  /*2bec0*/  FMUL R12, R12, R2 ;  /* 0x000000020c0c7220 */ /* 0x010fca0000400000 */
[----:B------:R-:W-:-:S05]  /*2bed0*/  F2FP.F16.F32.PACK_AB R12, RZ, R12 ;  /* 0x0000000cff0c723e */ /* 0x000fca00000000ff */
[----:B------:R0:W-:Y:S04]  /*2bee0*/  @P2 STG.E.U16 desc[UR36][R4.64+0x200], R12 ;  /* 0x0002000c04002986 */ /* 0x0001e8000c101524 */
[----:B0-----:R-:W4:Y:S01]  /*2bef0*/  LDL.LU R12, [R1+0x14] ;  /* 0x00001400010c7983 */ /* 0x001f220000300800 */
[----:B------:R-:W-:Y:S02]  /*2bf00*/  ISETP.GT.AND P6, PT, R3, 0x101, PT ;  /* 0x000001010300780c */ /* 0x000fe40003fc4270 */
[C---:B------:R-:W-:Y:S02]  /*2bf10*/  ISETP.GT.AND P1, PT, R0.reuse, 0x8, P5 ;  /* 0x000000080000780c */ /* 0x040fe40002f24270 */
[----:B------:R-:W-:Y:S01]  /*2bf20*/  ISETP.GT.AND P3, PT, R0, RZ, P6 ;  /* 0x000000ff0000720c */ /* 0x000fe20003764270 */
[-C--:B--2---:R-:W-:Y:S01]  /*2bf30*/  FMUL R14, R14, R2.reuse ;  /* 0x000000020e0e7220 */ /* 0x084fe20000400000 */
[----:B------:R-:W-:Y:S01]  /*2bf40*/  ISETP.GT.AND P0, PT, R0, 0x8, P6 ;  /* 0x000000080000780c */ /* 0x000fe20003704270 */
[----:B-----5:R-:W-:-:S03]  /*2bf50*/  FMUL R13, R13, R2 ;  /* 0x000000020d0d7220 */ /* 0x020fc60000400000 */
[----:B------:R-:W-:Y:S02]  /*2bf60*/  F2FP.F16.F32.PACK_AB R14, RZ, R14 ;  /* 0x0000000eff0e723e */ /* 0x000fe400000000ff */
[----:B------:R-:W-:-:S05]  /*2bf70*/  F2FP.F16.F32.PACK_AB R10, RZ, R13 ;  /* 0x0000000dff0a723e */ /* 0x000fca00000000ff */
[----:B------:R-:W-:Y:S04]  /*2bf80*/  @P3 STG.E.U16 desc[UR36][R4.64+0x202], R14 ;  /* 0x0002020e04003986 */ /* 0x000fe8000c101524 */
[----:B------:R0:W-:Y:S01]  /*2bf90*/  @P1 STG.E.U16 desc[UR36][R6.64+0x200], R10 ;  /* 0x0002000a06001986 */ /* 0x0001e2000c101524 */
[----:B---3--:R-:W-:-:S05]  /*2bfa0*/  FMUL R11, R11, R2 ;  /* 0x000000020b0b7220 */ /* 0x008fca0000400000 */
[----:B------:R-:W-:Y:S01]  /*2bfb0*/  F2FP.F16.F32.PACK_AB R11, RZ, R11 ;  /* 0x0000000bff0b723e */ /* 0x000fe200000000ff */
[----:B0-----:R-:W2:Y:S03]  /*2bfc0*/  LDL.LU R10, [R1+0x10] ;  /* 0x00001000010a7983 */ /* 0x001ea60000300800 */
[----:B------:R-:W-:-:S05]  /*2bfd0*/  PRMT R13, R11, 0x7610, R13 ;  /* 0x000076100b0d7816 */ /* 0x000fca000000000d */
[----:B------:R0:W-:Y:S04]  /*2bfe0*/  @P0 STG.E.U16 desc[UR36][R6.64+0x202], R13 ;  /* 0x0002020d06000986 */ /* 0x0001e8000c101524 */
[----:B0-----:R-:W3:Y:S01]  /*2bff0*/  LDL.LU R13, [R1+0x1c] ;  /* 0x00001c00010d7983 */ /* 0x001ee20000300800 */
[----:B----4-:R-:W-:-:S05]  /*2c000*/  FMUL R12, R12, R2 ;  /* 0x000000020c0c7220 */ /* 0x010fca0000400000 */
[----:B------:R-:W-:-:S04]  /*2c010*/  F2FP.F16.F32.PACK_AB R11, RZ, R12 ;  /* 0x0000000cff0b723e */ /* 0x000fc800000000ff */
[----:B------:R-:W-:Y:S02]  /*2c020*/  PRMT R12, R11, 0x7610, R12 ;  /* 0x000076100b0c7816 */ /* 0x000fe4000000000c */
[----:B------:R-:W4:Y:S01]  /*2c030*/  LDL.LU R11, [R1+0x18] ;  /* 0x00001800010b7983 */ /* 0x000f220000300800 */
[C---:B------:R-:W-:Y:S02]  /*2c040*/  ISETP.GT.AND P5, PT, R3.reuse, 0x108, PT ;  /* 0x000001080300780c */ /* 0x040fe40003fa4270 */
[----:B------:R-:W-:Y:S02]  /*2c050*/  ISETP.GT.AND P4, PT, R3, 0x109, PT ;  /* 0x000001090300780c */ /* 0x000fe40003f84270 */
[C---:B------:R-:W-:Y:S02]  /*2c060*/  ISETP.GT.AND P2, PT, R0.reuse, RZ, P5 ;  /* 0x000000ff0000720c */ /* 0x040fe40002f44270 */
[----:B------:R-:W-:Y:S01]  /*2c070*/  ISETP.GT.AND P1, PT, R0, RZ, P4 ;  /* 0x000000ff0000720c */ /* 0x000fe20002724270 */
[----:B--2---:R-:W-:-:S05]  /*2c080*/  FMUL R10, R10, R2 ;  /* 0x000000020a0a7220 */ /* 0x004fca0000400000 */
[----:B------:R-:W-:-:S05]  /*2c090*/  F2FP.F16.F32.PACK_AB R10, RZ, R10 ;  /* 0x0000000aff0a723e */ /* 0x000fca00000000ff */
[----:B------:R0:W-:Y:S04]  /*2c0a0*/  @P2 STG.E.U16 desc[UR36][R4.64+0x210], R10 ;  /* 0x0002100a04002986 */ /* 0x0001e8000c101524 */
[----:B------:R1:W-:Y:S01]  /*2c0b0*/  @P1 STG.E.U16 desc[UR36][R4.64+0x212], R12 ;  /* 0x0002120c04001986 */ /* 0x0003e2000c101524 */
[----:B0-----:R-:W-:Y:S02]  /*2c0c0*/  IMAD.U32 R10, RZ, RZ, UR5 ;  /* 0x00000005ff0a7e24 */ /* 0x001fe4000f8e00ff */
[----:B-1----:R-:W-:-:S03]  /*2c0d0*/  IMAD.U32 R12, RZ, RZ, UR4 ;  /* 0x00000004ff0c7e24 */ /* 0x002fc6000f8e00ff */
[----:B------:R-:W-:Y:S01]  /*2c0e0*/  IADD3 R10, P1, P2, R10, UR11, R4 ;  /* 0x0000000b0a0a7c10 */ /* 0x000fe2000fa3e004 */
[----:B----4-:R-:W-:-:S05]  /*2c0f0*/  FMUL R11, R11, R2 ;  /* 0x000000020b0b7220 */ /* 0x010fca0000400000 */
[----:B------:R-:W-:-:S04]  /*2c100*/  F2FP.F16.F32.PACK_AB R11, RZ, R11 ;  /* 0x0000000bff0b723e */ /* 0x000fc800000000ff */
[----:B------:R-:W-:Y:S02]  /*2c110*/  PRMT R14, R11, 0x7610, R14 ;  /* 0x000076100b0e7816 */ /* 0x000fe4000000000e */
[----:B------:R-:W-:Y:S02]  /*2c120*/  IADD3.X R11, R12, UR10, R5, P1, P2 ;  /* 0x0000000a0c0b7c10 */ /* 0x000fe40008fe4405 */
[----:B------:R-:W2:Y:S01]  /*2c130*/  LDL.LU R12, [R1+0x20] ;  /* 0x00002000010c7983 */ /* 0x000ea20000300800 */
[C---:B------:R-:W-:Y:S02]  /*2c140*/  ISETP.GT.AND P0, PT, R0.reuse, 0x8, P5 ;  /* 0x000000080000780c */ /* 0x040fe40002f04270 */
[----:B------:R-:W-:Y:S02]  /*2c150*/  ISETP.GT.AND P3, PT, R3, 0x110, PT ;  /* 0x000001100300780c */ /* 0x000fe40003f64270 */
[----:B------:R-:W-:Y:S01]  /*2c160*/  ISETP.GT.AND P1, PT, R0, 0x8, P4 ;  /* 0x000000080000780c */ /* 0x000fe20002724270 */
[----:B---3--:R-:W-:-:S08]  /*2c170*/  FMUL R13, R13, R2 ;  /* 0x000000020d0d7220 */ /* 0x008fd00000400000 */
[----:B------:R-:W-:Y:S01]  /*2c180*/  @P0 STG.E.U16 desc[UR36][R6.64+0x210], R14 ;  /* 0x0002100e06000986 */ /* 0x000fe2000c101524 */
[----:B------:R-:W-:Y:S02]  /*2c190*/  ISETP.GT.AND P0, PT, R0, RZ, P3 ;  /* 0x000000ff0000720c */ /* 0x000fe40001f04270 */
[----:B------:R-:W-:-:S05]  /*2c1a0*/  F2FP.F16.F32.PACK_AB R13, RZ, R13 ;  /* 0x0000000dff0d723e */ /* 0x000fca00000000ff */
[----:B------:R-:W-:Y:S01]  /*2c1b0*/  @P1 STG.E.U16 desc[UR36][R6.64+0x212], R13 ;  /* 0x0002120d06001986 */ /* 0x000fe2000c101524 */
[----:B--2---:R-:W-:-:S05]  /*2c1c0*/  FMUL R12, R12, R2 ;  /* 0x000000020c0c7220 */ /* 0x004fca0000400000 */
[----:B------:R-:W-:-:S05]  /*2c1d0*/  F2FP.F16.F32.PACK_AB R12, RZ, R12 ;  /* 0x0000000cff0c723e */ /* 0x000fca00000000ff */
[----:B------:R0:W-:Y:S04]  /*2c1e0*/  @P0 STG.E.U16 desc[UR36][R4.64+0x220], R12 ;  /* 0x0002200c04000986 */ /* 0x0001e8000c101524 */
[----:B0-----:R-:W2:Y:S02]  /*2c1f0*/  LDL.LU R12, [R1+0x24] ;  /* 0x00002400010c7983 */ /* 0x001ea40000300800 */
[----:B--2---:R-:W-:-:S05]  /*2c200*/  FMUL R12, R12, R2 ;  /* 0x000000020c0c7220 */ /* 0x004fca0000400000 */
[----:B------:R-:W-:-:S04]  /*2c210*/  F2FP.F16.F32.PACK_AB R12, RZ, R12 ;  /* 0x0000000cff0c723e */ /* 0x000fc800000000ff */
[----:B------:R-:W-:Y:S02]  /*2c220*/  PRMT R13, R12, 0x7610, R13 ;  /* 0x000076100c0d7816 */ /* 0x000fe4000000000d */
[----:B------:R-:W2:Y:S01]  /*2c230*/  LDL.LU R12, [R1+0x28] ;  /* 0x00002800010c7983 */ /* 0x000ea20000300800 */
[----:B------:R-:W-:-:S04]  /*2c240*/  ISETP.GT.AND P2, PT, R3, 0x111, PT ;  /* 0x000001110300780c */ /* 0x000fc80003f44270 */
[----:B------:R-:W-:-:S13]  /*2c250*/  ISETP.GT.AND P0, PT, R0, RZ, P2 ;  /* 0x000000ff0000720c */ /* 0x000fda0001704270 */
[----:B------:R0:W-:Y:S01]  /*2c260*/  @P0 STG.E.U16 desc[UR36][R4.64+0x222], R13 ;  /* 0x0002220d04000986 */ /* 0x0001e2000c101524 */
[----:B------:R-:W-:Y:S01]  /*2c270*/  ISETP.GT.AND P0, PT, R0, 0x8, P3 ;  /* 0x000000080000780c */ /* 0x000fe20001f04270 */
[----:B--2---:R-:W-:-:S05]  /*2c280*/  FMUL R12, R12, R2 ;  /* 0x000000020c0c7220 */ /* 0x004fca0000400000 */
[----:B------:R-:W-:-:S04]  /*2c290*/  F2FP.F16.F32.PACK_AB R12, RZ, R12 ;  /* 0x0000000cff0c723e */ /* 0x000fc800000000ff */
[----:B0-----:R-:W-:Y:S02]  /*2c2a0*/  PRMT R13, R12, 0x7610, R13 ;  /* 0x000076100c0d7816 */ /* 0x001fe4000000000d */
[----:B------:R-:W2:Y:S04]  /*2c2b0*/  LDL.LU R12, [R1+0x2c] ;  /* 0x00002c00010c7983 */ /* 0x000ea80000300800 */
[----:B------:R0:W-:Y:S04]  /*2c2c0*/  @P0 STG.E.U16 desc[UR36][R6.64+0x220], R13 ;  /* 0x0002200d06000986 */ /* 0x0001e8000c101524 */
[----:B0-----:R-:W3:Y:S01]  /*2c2d0*/  LDL.LU R13, [R1+0x30] ;  /* 0x00003000010d7983 */ /* 0x001ee20000300800 */
[----:B------:R-:W-:-:S02]  /*2c2e0*/  ISETP.GT.AND P0, PT, R0, 0x8, P2 ;  /* 0x000000080000780c */ /* 0x000fc40001704270 */
[----:B------:R-:W-:Y:S01]  /*2c2f0*/  ISETP.GT.AND P2, PT, R3, 0x118, PT ;  /* 0x000001180300780c */ /* 0x000fe20003f44270 */
[----:B--2---:R-:W-:-:S05]  /*2c300*/  FMUL R12, R12, R2 ;  /* 0x000000020c0c7220 */ /* 0x004fca0000400000 */
[----:B------:R-:W-:-:S04]  /*2c310*/  F2FP.F16.F32.PACK_AB R12, RZ, R12 ;  /* 0x0000000cff0c723e */ /* 0x000fc800000000ff */
[----:B------:R-:W-:-:S05]  /*2c320*/  PRMT R14, R12, 0x7610, R14 ;  /* 0x000076100c0e7816 */ /* 0x000fca000000000e */
[----:B------:R-:W-:Y:S01]  /*2c330*/  @P0 STG.E.U16 desc[UR36][R6.64+0x222], R14 ;  /* 0x0002220e06000986 */ /* 0x000fe2000c101524 */
[----:B------:R-:W-:Y:S01]  /*2c340*/  ISETP.GT.AND P0, PT, R0, RZ, P2 ;  /* 0x000000ff0000720c */ /* 0x000fe20001704270 */
[----:B---3--:R-:W-:-:S05]  /*2c350*/  FMUL R13, R13, R2 ;  /* 0x000000020d0d7220 */ /* 0x008fca0000400000 */
[----:B------:R-:W-:Y:S02]  /*2c360*/  F2FP.F16.F32.PACK_AB R12, RZ, R13 ;  /* 0x0000000dff0c723e */ /* 0x000fe400000000ff */
[----:B------:R-:W2:Y:S05]  /*2c370*/  LDL.LU R13, [R1+0x98] ;  /* 0x00009800010d7983 */ /* 0x000eaa0000300800 */
[----:B------:R0:W-:Y:S04]  /*2c380*/  @P0 STG.E.U16 desc[UR36][R4.64+0x230], R12 ;  /* 0x0002300c04000986 */ /* 0x0001e8000c101524 */
[----:B0-----:R-:W3:Y:S01]  /*2c390*/  LDL.LU R12, [R1+0x34] ;  /* 0x00003400010c7983 */ /* 0x001ee20000300800 */
[----:B------:R-:W-:-:S04]  /*2c3a0*/  ISETP.GT.AND P1, PT, R3, 0x119, PT ;  /* 0x000001190300780c */ /* 0x000fc80003f24270 */
[----:B------:R-:W-:Y:S01]  /*2c3b0*/  ISETP.GT.AND P0, PT, R0, RZ, P1 ;  /* 0x000000ff0000720c */ /* 0x000fe20000f04270 */
[----:B---3--:R-:W-:-:S05]  /*2c3c0*/  FMUL R12, R12, R2 ;  /* 0x000000020c0c7220 */ /* 0x008fca0000400000 */
[----:B------:R-:W-:-:S07]  /*2c3d0*/  F2FP.F16.F32.PACK_AB R12, RZ, R12 ;  /* 0x0000000cff0c723e */ /* 0x000fce00000000ff */
[----:B------:R0:W-:Y:S04]  /*2c3e0*/  @P0 STG.E.U16 desc[UR36][R4.64+0x232], R12 ;  /* 0x0002320c04000986 */ /* 0x0001e8000c101524 */
[----:B0-----:R-:W3:Y:S01]  /*2c3f0*/  LDL.LU R12, [R1+0x38] ;  /* 0x00003800010c7983 */ /* 0x001ee20000300800 */
[----:B------:R-:W-:Y:S01]  /*2c400*/  ISETP.GT.AND P0, PT, R0, 0x8, P2 ;  /* 0x000000080000780c */ /* 0x000fe20001704270 */
        /* <DEDUP_REMOVED lines=127> */
[----:B--2---:R-:W-:-:S05]  /*2cc00*/  FMUL R13, R13, R2 ;  /* 0x000000020d0d7220 */ /* 0x004fca0000400000 */
[----:B------:R-:W-:Y:S01]  /*2cc10*/  F2FP.F16.F32.PACK_AB R13, RZ, R13 ;  /* 0x0000000dff0d723e */ /* 0x000fe200000000ff */
[----:B---3--:R-:W-:-:S05]  /*2cc20*/  FMUL R12, R12, R2 ;  /* 0x000000020c0c7220 */ /* 0x008fca0000400000 */
[----:B------:R-:W-:-:S05]  /*2cc30*/  F2FP.F16.F32.PACK_AB R12, RZ, R12 ;  /* 0x0000000cff0c723e */ /* 0x000fca00000000ff */
[----:B------:R0:W-:Y:S02]  /*2cc40*/  @P0 STG.E.U16 desc[UR36][R4.64+0x292], R12 ;  /* 0x0002920c04000986 */ /* 0x0001e4000c101524 */
[----:B0-----:R-:W-:Y:S02]  /*2cc50*/  PRMT R12, R13, 0x7610, R12 ;  /* 0x000076100d0c7816 */ /* 0x001fe4000000000c */
[----:B------:R-:W2:Y:S01]  /*2cc60*/  LDL.LU R13, [R1+0x9c] ;  /* 0x00009c00010d7983 */ /* 0x000ea20000300800 */
[----:B------:R-:W-:-:S13]  /*2cc70*/  ISETP.GT.AND P0, PT, R0, 0x8, P2 ;  /* 0x000000080000780c */ /* 0x000fda0001704270 */
[----:B------:R0:W-:Y:S01]  /*2cc80*/  @P0 STG.E.U16 desc[UR36][R6.64+0x290], R12 ;  /* 0x0002900c06000986 */ /* 0x0001e2000c101524 */
[----:B--2---:R-:W-:-:S05]  /*2cc90*/  FMUL R13, R13, R2 ;  /* 0x000000020d0d7220 */ /* 0x004fca0000400000 */
[----:B------:R-:W-:-:S04]  /*2cca0*/  F2FP.F16.F32.PACK_AB R13, RZ, R13 ;  /* 0x0000000dff0d723e */ /* 0x000fc800000000ff */
[----:B0-----:R-:W-:Y:S02]  /*2ccb0*/  PRMT R12, R13, 0x7610, R12 ;  /* 0x000076100d0c7816 */ /* 0x001fe4000000000c */
[----:B------:R-:W2:Y:S01]  /*2ccc0*/  LDL.LU R13, [R1+0xa0] ;  /* 0x0000a000010d7983 */ /* 0x000ea20000300800 */
[----:B------:R-:W-:Y:S02]  /*2ccd0*/  ISETP.GT.AND P0, PT, R0, 0x8, P1 ;  /* 0x000000080000780c */ /* 0x000fe40000f04270 */
[----:B------:R-:W-:-:S11]  /*2cce0*/  ISETP.GT.AND P2, PT, R3, 0x150, PT ;  /* 0x000001500300780c */ /* 0x000fd60003f44270 */
[----:B------:R0:W-:Y:S01]  /*2ccf0*/  @P0 STG.E.U16 desc[UR36][R6.64+0x292], R12 ;  /* 0x0002920c06000986 */ /* 0x0001e2000c101524 */
[----:B------:R-:W-:Y:S02]  /*2cd00*/  ISETP.GT.AND P0, PT, R0, RZ, P2 ;  /* 0x000000ff0000720c */ /* 0x000fe40001704270 */
[----:B------:R-:W-:Y:S01]  /*2cd10*/  ISETP.GT.AND P1, PT, R3, 0x151, PT ;  /* 0x000001510300780c */ /* 0x000fe20003f24270 */
[----:B0-----:R-:W-:-:S05]  /*2cd20*/  FMUL R12, R22, R2 ;  /* 0x00000002160c7220 */ /* 0x001fca0000400000 */
[----:B------:R-:W-:-:S04]  /*2cd30*/  F2FP.F16.F32.PACK_AB R12, RZ, R12 ;  /* 0x0000000cff0c723e */ /* 0x000fc800000000ff */
[----:B------:R-:W-:Y:S01]  /*2cd40*/  PRMT R15, R12, 0x7610, R15 ;  /* 0x000076100c0f7816 */ /* 0x000fe2000000000f */
[----:B------:R-:W-:-:S05]  /*2cd50*/  FMUL R12, R23, R2 ;  /* 0x00000002170c7220 */ /* 0x000fca0000400000 */
[----:B------:R-:W-:Y:S01]  /*2cd60*/  F2FP.F16.F32.PACK_AB R12, RZ, R12 ;  /* 0x0000000cff0c723e */ /* 0x000fe200000000ff */
[----:B--2---:R-:W-:-:S05]  /*2cd70*/  FMUL R13, R13, R2 ;  /* 0x000000020d0d7220 */ /* 0x004fca0000400000 */
[----:B------:R-:W-:-:S04]  /*2cd80*/  F2FP.F16.F32.PACK_AB R13, RZ, R13 ;  /* 0x0000000dff0d723e */ /* 0x000fc800000000ff */
[----:B------:R-:W-:Y:S01]  /*2cd90*/  PRMT R14, R13, 0x7610, R14 ;  /* 0x000076100d0e7816 */ /* 0x000fe2000000000e */
[----:B------:R-:W-:-:S04]  /*2cda0*/  FMUL R13, R154, R2 ;  /* 0x000000029a0d7220 */ /* 0x000fc80000400000 */
[----:B------:R0:W-:Y:S01]  /*2cdb0*/  @P0 STG.E.U16 desc[UR36][R4.64+0x2a0], R14 ;  /* 0x0002a00e04000986 */ /* 0x0001e2000c101524 */
[----:B------:R-:W-:Y:S02]  /*2cdc0*/  ISETP.GT.AND P0, PT, R0, RZ, P1 ;  /* 0x000000ff0000720c */ /* 0x000fe40000f04270 */
[----:B------:R-:W-:-:S11]  /*2cdd0*/  F2FP.F16.F32.PACK_AB R13, RZ, R13 ;  /* 0x0000000dff0d723e */ /* 0x000fd600000000ff */
[----:B------:R1:W-:Y:S01]  /*2cde0*/  @P0 STG.E.U16 desc[UR36][R4.64+0x2a2], R13 ;  /* 0x0002a20d04000986 */ /* 0x0003e2000c101524 */
[----:B------:R-:W-:Y:S02]  /*2cdf0*/  ISETP.GT.AND P0, PT, R0, 0x8, P2 ;  /* 0x000000080000780c */ /* 0x000fe40001704270 */
[----:B0-----:R-:W-:-:S11]  /*2ce00*/  PRMT R14, R12, 0x7610, R14 ;  /* 0x000076100c0e7816 */ /* 0x001fd6000000000e */
[----:B------:R0:W-:Y:S01]  /*2ce10*/  @P0 STG.E.U16 desc[UR36][R6.64+0x2a0], R15 ;  /* 0x0002a00f06000986 */ /* 0x0001e2000c101524 */
[----:B------:R-:W-:Y:S02]  /*2ce20*/  ISETP.GT.AND P0, PT, R0, 0x8, P1 ;  /* 0x000000080000780c */ /* 0x000fe40000f04270 */
[----:B------:R-:W-:Y:S01]  /*2ce30*/  ISETP.GT.AND P2, PT, R3, 0x158, PT ;  /* 0x000001580300780c */ /* 0x000fe20003f44270 */
[----:B------:R-:W-:-:S05]  /*2ce40*/  FMUL R12, R152, R2 ;  /* 0x00000002980c7220 */ /* 0x000fca0000400000 */
[----:B------:R-:W-:-:S05]  /*2ce50*/  F2FP.F16.F32.PACK_AB R12, RZ, R12 ;  /* 0x0000000cff0c723e */ /* 0x000fca00000000ff */
[----:B------:R2:W-:Y:S01]  /*2ce60*/  @P0 STG.E.U16 desc[UR36][R6.64+0x2a2], R14 ;  /* 0x0002a20e06000986 */ /* 0x0005e2000c101524 */
[----:B------:R-:W-:Y:S02]  /*2ce70*/  ISETP.GT.AND P0, PT, R0, RZ, P2 ;  /* 0x000000ff0000720c */ /* 0x000fe40001704270 */
[----:B-1----:R-:W-:Y:S02]  /*2ce80*/  PRMT R13, R12, 0x7610, R13 ;  /* 0x000076100c0d7816 */ /* 0x002fe4000000000d */
[----:B------:R-:W-:Y:S01]  /*2ce90*/  ISETP.GT.AND P1, PT, R3, 0x159, PT ;  /* 0x000001590300780c */ /* 0x000fe20003f24270 */
[----:B------:R-:W-:-:S08]  /*2cea0*/  FMUL R12, R153, R2 ;  /* 0x00000002990c7220 */ /* 0x000fd00000400000 */
[----:B------:R1:W-:Y:S01]  /*2ceb0*/  @P0 STG.E.U16 desc[UR36][R4.64+0x2b0], R13 ;  /* 0x0002b00d04000986 */ /* 0x0003e2000c101524 */
[----:B------:R-:W-:Y:S02]  /*2cec0*/  ISETP.GT.AND P0, PT, R0, RZ, P1 ;  /* 0x000000ff0000720c */ /* 0x000fe40000f04270 */
[----:B------:R-:W-:-:S04]  /*2ced0*/  F2FP.F16.F32.PACK_AB R12, RZ, R12 ;  /* 0x0000000cff0c723e */ /* 0x000fc800000000ff */
[----:B0-----:R-:W-:Y:S01]  /*2cee0*/  PRMT R15, R12, 0x7610, R15 ;  /* 0x000076100c0f7816 */ /* 0x001fe2000000000f */
[----:B------:R-:W-:-:S06]  /*2cef0*/  FMUL R12, R20, R2 ;  /* 0x00000002140c7220 */ /* 0x000fcc0000400000 */
[----:B------:R0:W-:Y:S01]  /*2cf00*/  @P0 STG.E.U16 desc[UR36][R4.64+0x2b2], R15 ;  /* 0x0002b20f04000986 */ /* 0x0001e2000c101524 */
[----:B------:R-:W-:Y:S02]  /*2cf10*/  ISETP.GT.AND P0, PT, R0, 0x8, P2 ;  /* 0x000000080000780c */ /* 0x000fe40001704270 */
[----:B------:R-:W-:-:S04]  /*2cf20*/  F2FP.F16.F32.PACK_AB R12, RZ, R12 ;  /* 0x0000000cff0c723e */ /* 0x000fc800000000ff */
[----:B--2---:R-:W-:Y:S01]  /*2cf30*/  PRMT R14, R12, 0x7610, R14 ;  /* 0x000076100c0e7816 */ /* 0x004fe2000000000e */
[----:B------:R-:W-:-:S06]  /*2cf40*/  FMUL R12, R21, R2 ;  /* 0x00000002150c7220 */ /* 0x000fcc0000400000 */
[----:B------:R2:W-:Y:S01]  /*2cf50*/  @P0 STG.E.U16 desc[UR36][R6.64+0x2b0], R14 ;  /* 0x0002b00e06000986 */ /* 0x0005e2000c101524 */
[----:B------:R-:W-:Y:S02]  /*2cf60*/  ISETP.GT.AND P0, PT, R0, 0x8, P1 ;  /* 0x000000080000780c */ /* 0x000fe40000f04270 */
[----:B------:R-:W-:Y:S02]  /*2cf70*/  F2FP.F16.F32.PACK_AB R12, RZ, R12 ;  /* 0x0000000cff0c723e */ /* 0x000fe400000000ff */
[----:B------:R-:W-:Y:S02]  /*2cf80*/  ISETP.GT.AND P2, PT, R3, 0x160, PT ;  /* 0x000001600300780c */ /* 0x000fe40003f44270 */
[----:B-1----:R-:W-:Y:S01]  /*2cf90*/  PRMT R13, R12, 0x7610, R13 ;  /* 0x000076100c0d7816 */ /* 0x002fe2000000000d */
[----:B------:R-:W-:-:S06]  /*2cfa0*/  FMUL R12, R235, R2 ;  /* 0x00000002eb0c7220 */ /* 0x000fcc0000400000 */
[----:B------:R1:W-:Y:S01]  /*2cfb0*/  @P0 STG.E.U16 desc[UR36][R6.64+0x2b2], R13 ;  /* 0x0002b20d06000986 */ /* 0x0003e2000c101524 */
[----:B------:R-:W-:Y:S02]  /*2cfc0*/  ISETP.GT.AND P0, PT, R0, RZ, P2 ;  /* 0x000000ff0000720c */ /* 0x000fe40001704270 */
[----:B------:R-:W-:Y:S02]  /*2cfd0*/  F2FP.F16.F32.PACK_AB R12, RZ, R12 ;  /* 0x0000000cff0c723e */ /* 0x000fe400000000ff */
[----:B------:R-:W-:Y:S02]  /*2cfe0*/  ISETP.GT.AND P1, PT, R3, 0x161, PT ;  /* 0x000001610300780c */ /* 0x000fe40003f24270 */
[----:B0-----:R-:W-:Y:S01]  /*2cff0*/  PRMT R15, R12, 0x7610, R15 ;  /* 0x000076100c0f7816 */ /* 0x001fe2000000000f */
[----:B------:R-:W-:-:S06]  /*2d000*/  FMUL R12, R234, R2 ;  /* 0x00000002ea0c7220 */ /* 0x000fcc0000400000 */
[----:B------:R0:W-:Y:S01]  /*2d010*/  @P0 STG.E.U16 desc[UR36][R4.64+0x2c0], R15 ;  /* 0x0002c00f04000986 */ /* 0x0001e2000c101524 */
[----:B------:R-:W-:Y:S02]  /*2d020*/  ISETP.GT.AND P0, PT, R0, RZ, P1 ;  /* 0x000000ff0000720c */ /* 0x000fe40000f04270 */
[----:B------:R-:W-:-:S04]  /*2d030*/  F2FP.F16.F32.PACK_AB R12, RZ, R12 ;  /* 0x0000000cff0c723e */ /* 0x000fc800000000ff */
[----:B--2---:R-:W-:Y:S01]  /*2d040*/  PRMT R14, R12, 0x7610, R14 ;  /* 0x000076100c0e7816 */ /* 0x004fe2000000000e */
[----:B------:R-:W-:-:S06]  /*2d050*/  FMUL R12, R233, R2 ;  /* 0x00000002e90c7220 */ /* 0x000fcc0000400000 */
[----:B------:R2:W-:Y:S01]  /*2d060*/  @P0 STG.E.U16 desc[UR36][R4.64+0x2c2], R14 ;  /* 0x0002c20e04000986 */ /* 0x0005e2000c101524 */
[----:B------:R-:W-:Y:S02]  /*2d070*/  ISETP.GT.AND P0, PT, R0, 0x8, P2 ;  /* 0x000000080000780c */ /* 0x000fe40001704270 */
[----:B------:R-:W-:-:S04]  /*2d080*/  F2FP.F16.F32.PACK_AB R12, RZ, R12 ;  /* 0x0000000cff0c723e */ /* 0x000fc800000000ff */
[----:B-1----:R-:W-:Y:S01]  /*2d090*/  PRMT R13, R12, 0x7610, R13 ;  /* 0x000076100c0d7816 */ /* 0x002fe2000000000d */
[----:B------:R-:W-:-:S06]  /*2d0a0*/  FMUL R12, R232, R2 ;  /* 0x00000002e80c7220 */ /* 0x000fcc0000400000 */
[----:B------:R1:W-:Y:S01]  /*2d0b0*/  @P0 STG.E.U16 desc[UR36][R6.64+0x2c0], R13 ;  /* 0x0002c00d06000986 */ /* 0x0003e2000c101524 */
[----:B------:R-:W-:Y:S02]  /*2d0c0*/  ISETP.GT.AND P0, PT, R0, 0x8, P1 ;  /* 0x000000080000780c */ /* 0x000fe40000f04270 */
[----:B------:R-:W-:Y:S02]  /*2d0d0*/  F2FP.F16.F32.PACK_AB R12, RZ, R12 ;  /* 0x0000000cff0c723e */ /* 0x000fe400000000ff */
[----:B------:R-:W-:Y:S02]  /*2d0e0*/  ISETP.GT.AND P2, PT, R3, 0x168, PT ;  /* 0x000001680300780c */ /* 0x000fe40003f44270 */
[----:B0-----:R-:W-:Y:S01]  /*2d0f0*/  PRMT R15, R12, 0x7610, R15 ;  /* 0x000076100c0f7816 */ /* 0x001fe2000000000f */
[----:B------:R-:W-:-:S06]  /*2d100*/  FMUL R12, R231, R2 ;  /* 0x00000002e70c7220 */ /* 0x000fcc0000400000 */
[----:B------:R0:W-:Y:S01]  /*2d110*/  @P0 STG.E.U16 desc[UR36][R6.64+0x2c2], R15 ;  /* 0x0002c20f06000986 */ /* 0x0001e2000c101524 */
[----:B------:R-:W-:Y:S02]  /*2d120*/  ISETP.GT.AND P0, PT, R0, RZ, P2 ;  /* 0x000000ff0000720c */ /* 0x000fe40001704270 */
[----:B------:R-:W-:Y:S02]  /*2d130*/  F2FP.F16.F32.PACK_AB R12, RZ, R12 ;  /* 0x0000000cff0c723e */ /* 0x000fe400000000ff */
[----:B------:R-:W-:Y:S02]  /*2d140*/  ISETP.GT.AND P1, PT, R3, 0x169, PT ;  /* 0x000001690300780c */ /* 0x000fe40003f24270 */
[----:B--2---:R-:W-:Y:S01]  /*2d150*/  PRMT R14, R12, 0x7610, R14 ;  /* 0x000076100c0e7816 */ /* 0x004fe2000000000e */
[----:B------:R-:W-:-:S06]  /*2d160*/  FMUL R12, R230, R2 ;  /* 0x00000002e60c7220 */ /* 0x000fcc0000400000 */
[----:B------:R2:W-:Y:S01]  /*2d170*/  @P0 STG.E.U16 desc[UR36][R4.64+0x2d0], R14 ;  /* 0x0002d00e04000986 */ /* 0x0005e2000c101524 */
[----:B------:R-:W-:Y:S02]  /*2d180*/  ISETP.GT.AND P0, PT, R0, RZ, P1 ;  /* 0x000000ff0000720c */ /* 0x000fe40000f04270 */
[----:B------:R-:W-:-:S04]  /*2d190*/  F2FP.F16.F32.PACK_AB R12, RZ, R12 ;  /* 0x0000000cff0c723e */ /* 0x000fc800000000ff */
[----:B-1----:R-:W-:Y:S01]  /*2d1a0*/  PRMT R13, R12, 0x7610, R13 ;  /* 0x000076100c0d7816 */ /* 0x002fe2000000000d */
[----:B------:R-:W-:-:S06]  /*2d1b0*/  FMUL R12, R229, R2 ;  /* 0x00000002e50c7220 */ /* 0x000fcc0000400000 */
[----:B------:R1:W-:Y:S01]  /*2d1c0*/  @P0 STG.E.U16 desc[UR36][R4.64+0x2d2], R13 ;  /* 0x0002d20d04000986 */ /* 0x0003e2000c101524 */
[----:B------:R-:W-:Y:S02]  /*2d1d0*/  ISETP.GT.AND P0, PT, R0, 0x8, P2 ;  /* 0x000000080000780c */ /* 0x000fe40001704270 */
[----:B------:R-:W-:-:S04]  /*2d1e0*/  F2FP.F16.F32.PACK_AB R12, RZ, R12 ;  /* 0x0000000cff0c723e */ /* 0x000fc800000000ff */
[----:B0-----:R-:W-:Y:S01]  /*2d1f0*/  PRMT R15, R12, 0x7610, R15 ;  /* 0x000076100c0f7816 */ /* 0x001fe2000000000f */
[----:B------:R-:W-:-:S06]  /*2d200*/  FMUL R12, R228, R2 ;  /* 0x00000002e40c7220 */ /* 0x000fcc0000400000 */
[----:B------:R0:W-:Y:S01]  /*2d210*/  @P0 STG.E.U16 desc[UR36][R6.64+0x2d0], R15 ;  /* 0x0002d00f06000986 */ /* 0x0001e2000c101524 */
[----:B------:R-:W-:Y:S02]  /*2d220*/  ISETP.GT.AND P0, PT, R0, 0x8, P1 ;  /* 0x000000080000780c */ /* 0x000fe40000f04270 */
[----:B------:R-:W-:Y:S02]  /*2d230*/  F2FP.F16.F32.PACK_AB R12, RZ, R12 ;  /* 0x0000000cff0c723e */ /* 0x000fe400000000ff */
[----:B------:R-:W-:Y:S02]  /*2d240*/  ISETP.GT.AND P2, PT, R3, 0x170, PT ;  /* 0x000001700300780c */ /* 0x000fe40003f44270 */
[----:B--2---:R-:W-:Y:S01]  /*2d250*/  PRMT R14, R12, 0x7610, R14 ;  /* 0x000076100c0e7816 */ /* 0x004fe2000000000e */
[----:B------:R-:W-:-:S06]  /*2d260*/  FMUL R12, R227, R2 ;  /* 0x00000002e30c7220 */ /* 0x000fcc0000400000 */
[----:B------:R2:W-:Y:S01]  /*2d270*/  @P0 STG.E.U16 desc[UR36][R6.64+0x2d2], R14 ;  /* 0x0002d20e06000986 */ /* 0x0005e2000c101524 */
[----:B------:R-:W-:Y:S02]  /*2d280*/  ISETP.GT.AND P0, PT, R0, RZ, P2 ;  /* 0x000000ff0000720c */ /* 0x000fe40001704270 */
[----:B------:R-:W-:Y:S02]  /*2d290*/  F2FP.F16.F32.PACK_AB R12, RZ, R12 ;  /* 0x0000000cff0c723e */ /* 0x000fe400000000ff */
[----:B------:R-:W-:Y:S02]  /*2d2a0*/  ISETP.GT.AND P1, PT, R3, 0x171, PT ;  /* 0x000001710300780c */ /* 0x000fe40003f24270 */
[----:B-1----:R-:W-:Y:S01]  /*2d2b0*/  PRMT R13, R12, 0x7610, R13 ;  /* 0x000076100c0d7816 */ /* 0x002fe2000000000d */
[----:B------:R-:W-:-:S06]  /*2d2c0*/  FMUL R12, R226, R2 ;  /* 0x00000002e20c7220 */ /* 0x000fcc0000400000 */
        /* <DEDUP_REMOVED lines=346> */
[----:B------:R-:W-:-:S04]  /*2e870*/  ISETP.GT.AND P0, PT, R3, 0x1f0, PT ;  /* 0x000001f00300780c */ /* 0x000fc80003f04270 */
        /* <DEDUP_REMOVED lines=26> */
[----:B------:R-:W-:Y:S01]  /*2ea20*/  @P1 STG.E.U16 desc[UR36][R4.64+0x3f0], R14 ;  /* 0x0003f00e04001986 */ /* 0x000fe2000c101524 */
[----:B------:R-:W-:-:S04]  /*2ea30*/  ISETP.GT.AND P1, PT, R3, 0x1f9, PT ;  /* 0x000001f90300780c */ /* 0x000fc80003f24270 */
[----:B------:R-:W-:Y:S02]  /*2ea40*/  ISETP.GT.AND P6, PT, R0, RZ, P1 ;  /* 0x000000ff0000720c */ /* 0x000fe40000fc4270 */
[----:B------:R-:W-:-:S04]  /*2ea50*/  F2FP.F16.F32.PACK_AB R12, RZ, R12 ;  /* 0x0000000cff0c723e */ /* 0x000fc800000000ff */
[----:B-1----:R-:W-:Y:S01]  /*2ea60*/  PRMT R13, R12, 0x7610, R13 ;  /* 0x000076100c0d7816 */ /* 0x002fe2000000000d */
[----:B------:R-:W-:-:S06]  /*2ea70*/  FMUL R12, R156, R2 ;  /* 0x000000029c0c7220 */ /* 0x000fcc0000400000 */
[----:B------:R1:W-:Y:S01]  /*2ea80*/  @P6 STG.E.U16 desc[UR36][R4.64+0x3f2], R13 ;  /* 0x0003f20d04006986 */ /* 0x0003e2000c101524 */
[----:B------:R-:W-:Y:S02]  /*2ea90*/  ISETP.GT.AND P6, PT, R0, 0x8, P2 ;  /* 0x000000080000780c */ /* 0x000fe400017c4270 */
[----:B------:R-:W-:-:S04]  /*2eaa0*/  F2FP.F16.F32.PACK_AB R12, RZ, R12 ;  /* 0x0000000cff0c723e */ /* 0x000fc800000000ff */
[----:B0-----:R-:W-:-:S07]  /*2eab0*/  PRMT R15, R12, 0x7610, R15 ;  /* 0x000076100c0f7816 */ /* 0x001fce000000000f */
[----:B-1----:R-:W-:Y:S02]  /*2eac0*/  @P6 IMAD.MOV.U32 R4, RZ, RZ, R6 ;  /* 0x000000ffff046224 */ /* 0x002fe400078e0006 */
[----:B------:R-:W-:Y:S02]  /*2ead0*/  @P6 IMAD.MOV.U32 R5, RZ, RZ, R7 ;  /* 0x000000ffff056224 */ /* 0x000fe400078e0007 */
[----:B------:R-:W-:-:S03]  /*2eae0*/  FMUL R12, R155, R2 ;  /* 0x000000029b0c7220 */ /* 0x000fc60000400000 */
[----:B------:R0:W-:Y:S01]  /*2eaf0*/  @P6 STG.E.U16 desc[UR36][R4.64+0x3f0], R15 ;  /* 0x0003f00f04006986 */ /* 0x0001e2000c101524 */
[----:B------:R-:W-:Y:S02]  /*2eb00*/  ISETP.GT.AND P6, PT, R0, 0x8, P1 ;  /* 0x000000080000780c */ /* 0x000fe40000fc4270 */
[----:B------:R-:W-:Y:S01]  /*2eb10*/  F2FP.F16.F32.PACK_AB R12, RZ, R12 ;  /* 0x0000000cff0c723e */ /* 0x000fe200000000ff */
[----:B------:R-:W-:-:S10]  /*2eb20*/  FMUL R24, R24, R2 ;  /* 0x0000000218187220 */ /* 0x000fd40000400000 */
[----:B------:R1:W-:Y:S01]  /*2eb30*/  @P6 STG.E.U16 desc[UR36][R6.64+0x3f2], R12 ;  /* 0x0003f20c06006986 */ /* 0x0003e2000c101524 */
[----:B------:R-:W-:-:S04]  /*2eb40*/  ISETP.GT.AND P6, PT, R3, 0x100, PT ;  /* 0x000001000300780c */ /* 0x000fc80003fc4270 */
[----:B------:R-:W-:Y:S02]  /*2eb50*/  ISETP.GT.AND P6, PT, R0, 0x80, P6 ;  /* 0x000000800000780c */ /* 0x000fe400037c4270 */
[----:B------:R-:W-:Y:S01]  /*2eb60*/  F2FP.F16.F32.PACK_AB R24, RZ, R24 ;  /* 0x00000018ff18723e */ /* 0x000fe200000000ff */
[----:B------:R-:W-:-:S10]  /*2eb70*/  FMUL R25, R25, R2 ;  /* 0x0000000219197220 */ /* 0x000fd40000400000 */
[----:B------:R1:W-:Y:S01]  /*2eb80*/  @P6 STG.E.U16 desc[UR36][R8.64+0x200], R24 ;  /* 0x0002001808006986 */ /* 0x0003e2000c101524 */
[----:B------:R-:W-:-:S04]  /*2eb90*/  ISETP.GT.AND P6, PT, R3, 0x101, PT ;  /* 0x000001010300780c */ /* 0x000fc80003fc4270 */
[----:B------:R-:W-:Y:S02]  /*2eba0*/  ISETP.GT.AND P6, PT, R0, 0x80, P6 ;  /* 0x000000800000780c */ /* 0x000fe400037c4270 */
[----:B------:R-:W-:-:S11]  /*2ebb0*/  F2FP.F16.F32.PACK_AB R25, RZ, R25 ;  /* 0x00000019ff19723e */ /* 0x000fd600000000ff */
[----:B------:R1:W-:Y:S01]  /*2ebc0*/  @P6 STG.E.U16 desc[UR36][R8.64+0x202], R25 ;  /* 0x0002021908006986 */ /* 0x0003e2000c101524 */
[----:B0-----:R-:W-:-:S04]  /*2ebd0*/  IADD3 R4, P6, R8, UR5, RZ ;  /* 0x0000000508047c10 */ /* 0x001fc8000ffde0ff */
[----:B------:R-:W-:Y:S02]  /*2ebe0*/  IADD3.X R5, R9, UR4, RZ, P6, !PT ;  /* 0x0000000409057c10 */ /* 0x000fe4000b7fe4ff */
[----:B------:R-:W-:Y:S01]  /*2ebf0*/  ISETP.GT.AND P6, PT, R3, 0x100, PT ;  /* 0x000001000300780c */ /* 0x000fe20003fc4270 */
[----:B------:R-:W-:-:S03]  /*2ec00*/  FMUL R26, R26, R2 ;  /* 0x000000021a1a7220 */ /* 0x000fc60000400000 */
        /* <DEDUP_REMOVED lines=569> */
[----:B------:R-:W-:Y:S02]  /*30fa0*/  ISETP.GT.AND P6, PT, R0, 0x80, P5 ;  /* 0x000000800000780c */ /* 0x000fe40002fc4270 */
[----:B------:R-:W-:Y:S01]  /*30fb0*/  F2FP.F16.F32.PACK_AB R140, RZ, R140 ;  /* 0x0000008cff8c723e */ /* 0x000fe200000000ff */
[----:B------:R-:W-:-:S10]  /*30fc0*/  FMUL R141, R141, R2 ;  /* 0x000000028d8d7220 */ /* 0x000fd40000400000 */
[----:B------:R1:W-:Y:S01]  /*30fd0*/  @P6 STG.E.U16 desc[UR36][R8.64+0x3d0], R140 ;  /* 0x0003d08c08006986 */ /* 0x0003e2000c101524 */
[C---:B------:R-:W-:Y:S02]  /*30fe0*/  ISETP.GT.AND P6, PT, R0.reuse, 0x80, P3 ;  /* 0x000000800000780c */ /* 0x040fe40001fc4270 */
[----:B------:R-:W-:Y:S02]  /*30ff0*/  F2FP.F16.F32.PACK_AB R141, RZ, R141 ;  /* 0x0000008dff8d723e */ /* 0x000fe400000000ff */
[C---:B------:R-:W-:Y:S02]  /*31000*/  ISETP.GT.AND P5, PT, R0.reuse, 0x88, P5 ;  /* 0x000000880000780c */ /* 0x040fe40002fa4270 */
[----:B------:R-:W-:Y:S01]  /*31010*/  ISETP.GT.AND P3, PT, R0, 0x88, P3 ;  /* 0x000000880000780c */ /* 0x000fe20001f64270 */
[-C--:B------:R-:W-:Y:S01]  /*31020*/  FMUL R142, R142, R2.reuse ;  /* 0x000000028e8e7220 */ /* 0x080fe20000400000 */
[-C--:B------:R-:W-:Y:S01]  /*31030*/  FMUL R143, R143, R2.reuse ;  /* 0x000000028f8f7220 */ /* 0x080fe20000400000 */
[----:B------:R-:W-:-:S04]  /*31040*/  FMUL R144, R144, R2 ;  /* 0x0000000290907220 */ /* 0x000fc80000400000 */
[----:B------:R1:W-:Y:S01]  /*31050*/  @P6 STG.E.U16 desc[UR36][R8.64+0x3d2], R141 ;  /* 0x0003d28d08006986 */ /* 0x0003e2000c101524 */
[C---:B------:R-:W-:Y:S02]  /*31060*/  ISETP.GT.AND P6, PT, R0.reuse, 0x80, P0 ;  /* 0x000000800000780c */ /* 0x040fe400007c4270 */
[----:B------:R-:W-:Y:S02]  /*31070*/  F2FP.F16.F32.PACK_AB R142, RZ, R142 ;  /* 0x0000008eff8e723e */ /* 0x000fe400000000ff */
[----:B------:R-:W-:Y:S02]  /*31080*/  F2FP.F16.F32.PACK_AB R143, RZ, R143 ;  /* 0x0000008fff8f723e */ /* 0x000fe400000000ff */
[----:B------:R-:W-:Y:S01]  /*31090*/  F2FP.F16.F32.PACK_AB R144, RZ, R144 ;  /* 0x00000090ff90723e */ /* 0x000fe200000000ff */
[----:B------:R1:W-:Y:S01]  /*310a0*/  @P5 STG.E.U16 desc[UR36][R4.64+0x3d0], R142 ;  /* 0x0003d08e04005986 */ /* 0x0003e2000c101524 */
[C---:B------:R-:W-:Y:S02]  /*310b0*/  ISETP.GT.AND P5, PT, R0.reuse, 0x80, P4 ;  /* 0x000000800000780c */ /* 0x040fe400027a4270 */
[C---:B------:R-:W-:Y:S01]  /*310c0*/  ISETP.GT.AND P0, PT, R0.reuse, 0x88, P0 ;  /* 0x000000880000780c */ /* 0x040fe20000704270 */
[----:B------:R1:W-:Y:S01]  /*310d0*/  @P3 STG.E.U16 desc[UR36][R4.64+0x3d2], R143 ;  /* 0x0003d28f04003986 */ /* 0x0003e2000c101524 */
[C---:B------:R-:W-:Y:S01]  /*310e0*/  ISETP.GT.AND P4, PT, R0.reuse, 0x88, P4 ;  /* 0x000000880000780c */ /* 0x040fe20002784270 */
[-C--:B------:R-:W-:Y:S01]  /*310f0*/  FMUL R145, R145, R2.reuse ;  /* 0x0000000291917220 */ /* 0x080fe20000400000 */
[C---:B------:R-:W-:Y:S01]  /*31100*/  ISETP.GT.AND P3, PT, R0.reuse, 0x80, P1 ;  /* 0x000000800000780c */ /* 0x040fe20000f64270 */
[----:B------:R1:W-:Y:S01]  /*31110*/  @P6 STG.E.U16 desc[UR36][R8.64+0x3e0], R144 ;  /* 0x0003e09008006986 */ /* 0x0003e2000c101524 */
[----:B------:R-:W-:Y:S01]  /*31120*/  ISETP.GT.AND P6, PT, R0, 0x80, P2 ;  /* 0x000000800000780c */ /* 0x000fe200017c4270 */
[-C--:B------:R-:W-:Y:S01]  /*31130*/  FMUL R146, R146, R2.reuse ;  /* 0x0000000292927220 */ /* 0x080fe20000400000 */
[C---:B------:R-:W-:Y:S01]  /*31140*/  ISETP.GT.AND P2, PT, R0.reuse, 0x88, P2 ;  /* 0x000000880000780c */ /* 0x040fe20001744270 */
[-C--:B------:R-:W-:Y:S01]  /*31150*/  FMUL R147, R147, R2.reuse ;  /* 0x0000000293937220 */ /* 0x080fe20000400000 */
[----:B------:R-:W-:Y:S01]  /*31160*/  ISETP.GT.AND P1, PT, R0, 0x88, P1 ;  /* 0x000000880000780c */ /* 0x000fe20000f24270 */
[-C--:B------:R-:W-:Y:S01]  /*31170*/  FMUL R148, R148, R2.reuse ;  /* 0x0000000294947220 */ /* 0x080fe20000400000 */
[-C--:B------:R-:W-:Y:S01]  /*31180*/  FMUL R149, R149, R2.reuse ;  /* 0x0000000295957220 */ /* 0x080fe20000400000 */
[-C--:B------:R-:W-:Y:S01]  /*31190*/  FMUL R150, R150, R2.reuse ;  /* 0x0000000296967220 */ /* 0x080fe20000400000 */
[----:B------:R-:W-:Y:S01]  /*311a0*/  FMUL R151, R151, R2 ;  /* 0x0000000297977220 */ /* 0x000fe20000400000 */
[----:B------:R-:W-:-:S02]  /*311b0*/  F2FP.F16.F32.PACK_AB R145, RZ, R145 ;  /* 0x00000091ff91723e */ /* 0x000fc400000000ff */
[----:B------:R-:W-:Y:S02]  /*311c0*/  F2FP.F16.F32.PACK_AB R146, RZ, R146 ;  /* 0x00000092ff92723e */ /* 0x000fe400000000ff */
[----:B------:R-:W-:Y:S02]  /*311d0*/  F2FP.F16.F32.PACK_AB R147, RZ, R147 ;  /* 0x00000093ff93723e */ /* 0x000fe400000000ff */
[----:B------:R-:W-:Y:S02]  /*311e0*/  F2FP.F16.F32.PACK_AB R148, RZ, R148 ;  /* 0x00000094ff94723e */ /* 0x000fe400000000ff */
[----:B------:R-:W-:Y:S02]  /*311f0*/  F2FP.F16.F32.PACK_AB R149, RZ, R149 ;  /* 0x00000095ff95723e */ /* 0x000fe400000000ff */
[----:B------:R-:W-:Y:S02]  /*31200*/  F2FP.F16.F32.PACK_AB R150, RZ, R150 ;  /* 0x00000096ff96723e */ /* 0x000fe400000000ff */
[----:B------:R-:W-:Y:S01]  /*31210*/  F2FP.F16.F32.PACK_AB R151, RZ, R151 ;  /* 0x00000097ff97723e */ /* 0x000fe200000000ff */
[----:B------:R1:W-:Y:S04]  /*31220*/  @P5 STG.E.U16 desc[UR36][R8.64+0x3e2], R145 ;  /* 0x0003e29108005986 */ /* 0x0003e8000c101524 */
[----:B------:R1:W-:Y:S04]  /*31230*/  @P0 STG.E.U16 desc[UR36][R4.64+0x3e0], R146 ;  /* 0x0003e09204000986 */ /* 0x0003e8000c101524 */
[----:B------:R1:W-:Y:S04]  /*31240*/  @P4 STG.E.U16 desc[UR36][R4.64+0x3e2], R147 ;  /* 0x0003e29304004986 */ /* 0x0003e8000c101524 */
[----:B------:R1:W-:Y:S04]  /*31250*/  @P6 STG.E.U16 desc[UR36][R8.64+0x3f0], R148 ;  /* 0x0003f09408006986 */ /* 0x0003e8000c101524 */
[----:B------:R1:W-:Y:S04]  /*31260*/  @P3 STG.E.U16 desc[UR36][R8.64+0x3f2], R149 ;  /* 0x0003f29508003986 */ /* 0x0003e8000c101524 */
[----:B------:R1:W-:Y:S04]  /*31270*/  @P2 STG.E.U16 desc[UR36][R4.64+0x3f0], R150 ;  /* 0x0003f09604002986 */ /* 0x0003e8000c101524 */
[----:B------:R1:W-:Y:S02]  /*31280*/  @P1 STG.E.U16 desc[UR36][R4.64+0x3f2], R151 ;  /* 0x0003f29704001986 */ /* 0x0003e4000c101524 */
.L_x_1052:
[----:B------:R-:W-:Y:S05]  /*31290*/  BSYNC B0 ;  /* 0x0000000000007941 */ /* 0x000fea0003800000 */
.L_x_32:
[----:B-1----:R-:W2:Y:S04]  /*312a0*/  LDL.LU R5, [R1+0x600] ;  /* 0x0006000001057983 */ /* 0x002ea80000300800 */
[----:B0-----:R-:W2:Y:S01]  /*312b0*/  LDL.LU R4, [R1+0x604] ;  /* 0x0006040001047983 */ /* 0x001ea20000300800 */
[----:B------:R-:W-:Y:S01]  /*312c0*/  ULDC UR4, c[0x0][0xc] ;  /* 0x0000030000047ab9 */ /* 0x000fe20000000800 */
[----:B------:R-:W-:Y:S01]  /*312d0*/  ULDC UR5, c[0x0][0x10] ;  /* 0x0000040000057ab9 */ /* 0x000fe20000000800 */
[----:B------:R-:W2:Y:S01]  /*312e0*/  LDC R3, c[0x0][0x14] ;  /* 0x00000500ff037b82 */ /* 0x000ea20000000800 */
[----:B------:R-:W-:Y:S01]  /*312f0*/  UIMAD.WIDE.U32 UR4, UR4, UR5, URZ ;  /* 0x00000005040472a5 */ /* 0x000fe2000f8e003f */
[----:B------:R-:W-:Y:S01]  /*31300*/  PRMT R0, RZ, 0x7610, R0 ;  /* 0x00007610ff007816 */ /* 0x000fe20000000000 */
[----:B------:R-:W-:Y:S01]  /*31310*/  UMOV UR42, 0xffffffff ;  /* 0xffffffff002a7882 */ /* 0x000fe20000000000 */
[----:B------:R-:W-:-:S03]  /*31320*/  UMOV UR43, 0xffffffff ;  /* 0xffffffff002b7882 */ /* 0x000fc60000000000 */
[----:B--2---:R-:W-:-:S04]  /*31330*/  IMAD.WIDE.U32 R4, R3, UR4, R4 ;  /* 0x0000000403047c25 */ /* 0x004fc8000f8e0004 */
[----:B------:R-:W-:Y:S01]  /*31340*/  IMAD R3, R3, UR5, RZ ;  /* 0x0000000503037c24 */ /* 0x000fe2000f8e02ff */
[----:B------:R-:W-:Y:S01]  /*31350*/  ULDC.64 UR4, c[0x0][0x650] ;  /* 0x0001940000047ab9 */ /* 0x000fe20000000a00 */
[----:B------:R-:W-:Y:S01]  /*31360*/  IMAD.MOV.U32 R7, RZ, RZ, R4 ;  /* 0x000000ffff077224 */ /* 0x000fe200078e0004 */
[----:B------:R-:W-:Y:S01]  /*31370*/  ISETP.GE.U32.AND P0, PT, R4, UR4, PT ;  /* 0x0000000404007c0c */ /* 0x000fe2000bf06070 */
[----:B------:R-:W-:-:S05]  /*31380*/  IMAD.IADD R6, R5, 0x1, R3 ;  /* 0x0000000105067824 */ /* 0x000fca00078e0203 */
[----:B------:R0:W-:Y:S01]  /*31390*/  STL [R1+0x600], R6 ;  /* 0x0006000601007387 */ /* 0x0001e20000100800 */
[----:B------:R-:W-:-:S03]  /*313a0*/  ISETP.GE.U32.AND.EX P0, PT, R6, UR5, PT, P0 ;  /* 0x0000000506007c0c */ /* 0x000fc6000bf06100 */
[----:B------:R0:W-:Y:S10]  /*313b0*/  STL [R1+0x604], R7 ;  /* 0x0006040701007387 */ /* 0x0001f40000100800 */
[----:B0-----:R-:W-:Y:S05]  /*313c0*/  @P0 BRA `(.L_x_1053) ;  /* 0x0000000400880947 */ /* 0x001fea0003800000 */
[----:B------:R-:W0:Y:S01]  /*313d0*/  S2UR UR6, SR_CTAID.X ;  /* 0x00000000000679c3 */ /* 0x000e220000002500 */
[----:B------:R-:W-:Y:S01]  /*313e0*/  ULDC.64 UR12, c[0x0][0x628] ;  /* 0x00018a00000c7ab9 */ /* 0x000fe20000000a00 */
[----:B------:R-:W-:Y:S01]  /*313f0*/  ULDC UR4, c[0x0][0x150] ;  /* 0x0000540000047ab9 */ /* 0x000fe20000000800 */
[----:B------:R-:W-:Y:S01]  /*31400*/  ISETP.NE.U32.AND P0, PT, RZ, UR12, PT ;  /* 0x0000000cff007c0c */ /* 0x000fe2000bf05070 */
[----:B------:R-:W-:Y:S01]  /*31410*/  ULDC UR15, c[0x0][0x630] ;  /* 0x00018c00000f7ab9 */ /* 0x000fe20000000800 */
[C---:B------:R-:W-:Y:S01]  /*31420*/  R2UR UR16, R7.reuse ;  /* 0x00000000071072ca */ /* 0x040fe200000e0000 */
[----:B------:R-:W-:Y:S01]  /*31430*/  ULDC UR19, c[0x0][0x154] ;  /* 0x0000550000137ab9 */ /* 0x000fe20000000800 */
[----:B------:R-:W-:Y:S01]  /*31440*/  ISETP.NE.AND.EX P0, PT, RZ, UR13, PT, P0 ;  /* 0x0000000dff007c0c */ /* 0x000fe2000bf05300 */
[----:B------:R-:W1:Y:S01]  /*31450*/  S2UR UR18, SR_CTAID.Y ;  /* 0x00000000001279c3 */ /* 0x000e620000002600 */
[----:B------:R-:W-:Y:S02]  /*31460*/  R2UR UR17, R6 ;  /* 0x00000000061172ca */ /* 0x000fe400000e0000 */
[----:B------:R-:W-:-:S02]  /*31470*/  R2UR UR10, R7 ;  /* 0x00000000070a72ca */ /* 0x000fc400000e0000 */
[----:B------:R-:W-:Y:S02]  /*31480*/  R2UR UR11, R6 ;  /* 0x00000000060b72ca */ /* 0x000fe400000e0000 */
[----:B0-----:R-:W-:-:S05]  /*31490*/  I2FP.F32.U32 R0, UR6 ;  /* 0x0000000600007c45 */ /* 0x001fca0008201000 */
[----:B------:R-:W-:-:S04]  /*314a0*/  FMUL R0, R0, UR4 ;  /* 0x0000000400007c20 */ /* 0x000fc80008400000 */
[----:B------:R0:W2:Y:S01]  /*314b0*/  F2I.U32.TRUNC.NTZ R3, R0 ;  /* 0x0000000000037305 */ /* 0x0000a2000020f000 */
[----:B-1----:R-:W-:Y:S05]  /*314c0*/  @!P0 BRA `(.L_x_1054) ;  /* 0x0000000000308947 */ /* 0x002fea0003800000 */
        /* <DEDUP_REMOVED lines=12> */
.L_x_1054:
[----:B------:R-:W-:Y:S01]  /*31590*/  USHF.R.U64 UR43, UR10, UR15, UR11 ;  /* 0x0000000f0a2b7299 */ /* 0x000fe2000800120b */
[----:B0-----:R-:W-:Y:S01]  /*315a0*/  I2FP.F32.U32 R0, UR18 ;  /* 0x0000001200007c45 */ /* 0x001fe20008201000 */
[----:B------:R-:W-:Y:S02]  /*315b0*/  USHF.R.U32.HI UR4, URZ, UR15, UR11 ;  /* 0x0000000f3f047299 */ /* 0x000fe4000801160b */
[----:B------:R-:W-:Y:S02]  /*315c0*/  UIADD3 UR10, UP0, URZ, -UR43, URZ ;  /* 0x8000002b3f0a7290 */ /* 0x000fe4000ff1e03f */
[----:B------:R-:W-:Y:S01]  /*315d0*/  FMUL R0, R0, UR19 ;  /* 0x0000001300007c20 */ /* 0x000fe20008400000 */
[----:B------:R-:W-:Y:S01]  /*315e0*/  ULDC.64 UR12, c[0x0][0x620] ;  /* 0x00018800000c7ab9 */ /* 0x000fe20000000a00 */
[----:B------:R-:W-:Y:S01]  /*315f0*/  UIADD3.X UR4, URZ, ~UR4, URZ, UP0, !UPT ;  /* 0x800000043f047290 */ /* 0x000fe200087fe43f */
[----:B------:R-:W-:Y:S01]  /*31600*/  UMOV UR8, UR16 ;  /* 0x0000001000087c82 */ /* 0x000fe20008000000 */
[----:B------:R-:W-:-:S02]  /*31610*/  UMOV UR9, UR17 ;  /* 0x0000001100097c82 */ /* 0x000fc40008000000 */
[----:B------:R-:W-:Y:S01]  /*31620*/  UIMAD UR4, UR4, UR12, URZ ;  /* 0x0000000c040472a4 */ /* 0x000fe2000f8e023f */
[----:B------:R-:W0:Y:S01]  /*31630*/  F2I.U32.TRUNC.NTZ R0, R0 ;  /* 0x0000000000007305 */ /* 0x000e22000020f000 */
[----:B------:R-:W-:Y:S01]  /*31640*/  UIMAD.WIDE.U32 UR8, UR10, UR12, UR8 ;  /* 0x0000000c0a0872a5 */ /* 0x000fe2000f8e0008 */
[----:B--2---:R-:W-:Y:S01]  /*31650*/  R2UR UR12, R3 ;  /* 0x00000000030c72ca */ /* 0x004fe200000e0000 */
[----:B------:R-:W-:Y:S01]  /*31660*/  UIMAD UR10, UR10, UR13, UR4 ;  /* 0x0000000d0a0a72a4 */ /* 0x000fe2000f8e0204 */
[----:B------:R-:W-:Y:S01]  /*31670*/  ULDC UR11, c[0x0][0x618] ;  /* 0x00018600000b7ab9 */ /* 0x000fe20000000800 */
[----:B------:R-:W-:Y:S02]  /*31680*/  ULDC UR21, c[0x0][0x658] ;  /* 0x0001960000157ab9 */ /* 0x000fe40000000800 */
[----:B------:R-:W-:Y:S01]  /*31690*/  UIADD3 UR9, UR9, UR10, URZ ;  /* 0x0000000a09097290 */ /* 0x000fe2000fffe03f */
[----:B------:R-:W-:Y:S01]  /*316a0*/  UMOV UR15, 0xffffffff ;  /* 0xffffffff000f7882 */ /* 0x000fe20000000000 */
[----:B------:R-:W-:Y:S01]  /*316b0*/  ULDC.64 UR4, c[0x0][0x640] ;  /* 0x0001900000047ab9 */ /* 0x000fe20000000a00 */
[----:B------:R-:W-:Y:S01]  /*316c0*/  USHF.L.U32 UR15, UR15, UR21, URZ ;  /* 0x000000150f0f7299 */ /* 0x000fe2000800063f */
[----:B------:R-:W-:Y:S01]  /*316d0*/  ISETP.NE.U32.AND P0, PT, RZ, UR4, PT ;  /* 0x00000004ff007c0c */ /* 0x000fe2000bf05070 */
[----:B------:R-:W-:-:S02]  /*316e0*/  USHF.R.U64 UR16, UR8, UR11, UR9 ;  /* 0x0000000b08107299 */ /* 0x000fc40008001209 */
[----:B------:R-:W-:Y:S01]  /*316f0*/  USHF.R.U32.HI UR8, URZ, UR11, UR9 ;  /* 0x0000000b3f087299 */ /* 0x000fe20008011609 */
[----:B0-----:R-:W-:Y:S01]  /*31700*/  R2UR UR14, R0 ;  /* 0x00000000000e72ca */ /* 0x001fe200000e0000 */
[----:B------:R-:W-:Y:S01]  /*31710*/  ULDC UR17, c[0x0][0x608] ;  /* 0x0001820000117ab9 */ /* 0x000fe20000000800 */
[----:B------:R-:W-:Y:S01]  /*31720*/  ULOP3.LUT UR41, URZ, UR15, URZ, 0x33, !UPT ;  /* 0x0000000f3f297292 */ /* 0x000fe2000f8e333f */
[----:B------:R-:W-:Y:S01]  /*31730*/  ISETP.NE.AND.EX P0, PT, RZ, UR5, PT, P0 ;  /* 0x00000005ff007c0c */ /* 0x000fe2000bf05300 */
[----:B------:R-:W-:Y:S02]  /*31740*/  USHF.R.U64 UR15, UR16, UR17, UR8 ;  /* 0x00000011100f7299 */ /* 0x000fe40008001208 */
[----:B------:R-:W-:Y:S02]  /*31750*/  USHF.R.U32.HI UR8, URZ, UR17, UR8 ;  /* 0x000000113f087299 */ /* 0x000fe40008011608 */
[----:B------:R-:W-:Y:S02]  /*31760*/  UIADD3 UR12, -UR12, URZ, URZ ;  /* 0x0000003f0c0c7290 */ /* 0x000fe4000fffe13f */
[----:B------:R-:W-:Y:S01]  /*31770*/  USHF.R.U64 UR17, UR15, UR21, UR8 ;  /* 0x000000150f117299 */ /* 0x000fe20008001208 */
[----:B------:R-:W-:Y:S01]  /*31780*/  UMOV UR19, 0x1 ;  /* 0x0000000100137882 */ /* 0x000fe20000000000 */
[----:B------:R-:W-:Y:S01]  /*31790*/  ULDC UR13, c[0x0][0x144] ;  /* 0x00005100000d7ab9 */ /* 0x000fe20000000800 */
[----:B------:R-:W-:Y:S01]  /*317a0*/  ULDC UR7, c[0x0][0x600] ;  /* 0x0001800000077ab9 */ /* 0x000fe20000000800 */
[----:B------:R-:W-:-:S02]  /*317b0*/  USHF.L.U32 UR24, UR19, UR21, URZ ;  /* 0x0000001513187299 */ /* 0x000fc4000800063f */
[----:B------:R-:W-:Y:S02]  /*317c0*/  USHF.R.U32.HI UR8, URZ, UR21, UR8 ;  /* 0x000000153f087299 */ /* 0x000fe40008011608 */
[----:B------:R-:W-:Y:S02]  /*317d0*/  UIMAD UR21, UR13, UR12, UR6 ;  /* 0x0000000c0d1572a4 */ /* 0x000fe4000f8e0206 */
[----:B------:R-:W-:Y:S02]  /*317e0*/  UIADD3 UR20, UR7, -0x1, URZ ;  /* 0xffffffff07147890 */ /* 0x000fe4000fffe03f */
[----:B------:R-:W-:Y:S01]  /*317f0*/  UIADD3 UR19, -UR14, URZ, URZ ;  /* 0x0000003f0e137290 */ /* 0x000fe2000fffe13f */
[----:B------:R-:W-:Y:S01]  /*31800*/  ULDC UR25, c[0x0][0x148] ;  /* 0x0000520000197ab9 */ /* 0x000fe20000000800 */
[----:B------:R-:W-:Y:S01]  /*31810*/  ULDC UR22, c[0x0][0x648] ;  /* 0x0001920000167ab9 */ /* 0x000fe20000000800 */
[----:B------:R-:W-:Y:S01]  /*31820*/  ULDC UR23, c[0x0][0x638] ;  /* 0x00018e0000177ab9 */ /* 0x000fe20000000800 */
        /* <DEDUP_REMOVED lines=14> */
.L_x_1055:
[----:B------:R-:W-:Y:S01]  /*31910*/  UISETP.NE.AND UP0, UPT, UR46, URZ, UPT ;  /* 0x0000003f2e00728c */ /* 0x000fe2000bf05270 */
[----:B------:R-:W-:Y:S01]  /*31920*/  IMAD.MOV.U32 R0, RZ, RZ, 0x1 ;  /* 0x00000001ff007424 */ /* 0x000fe200078e00ff */
[----:B------:R-:W-:Y:S02]  /*31930*/  USHF.R.U64 UR4, UR6, UR22, UR8 ;  /* 0x0000001606047299 */ /* 0x000fe40008001208 */
[----:B------:R-:W-:Y:S02]  /*31940*/  ULOP3.LUT UR41, UR15, UR41, URZ, 0xc0, !UPT ;  /* 0x000000290f297292 */ /* 0x000fe4000f8ec03f */
[----:B------:R-:W-:Y:S02]  /*31950*/  UIADD3 UR5, -UR4, URZ, URZ ;  /* 0x0000003f04057290 */ /* 0x000fe4000fffe13f */
[----:B------:R-:W-:Y:S02]  /*31960*/  UIMAD UR41, UR24, UR4, UR41 ;  /* 0x00000004182972a4 */ /* 0x000fe4000f8e0229 */
[----:B------:R-:W-:-:S02]  /*31970*/  ULOP3.LUT UR16, UR16, UR20, URZ, 0xc0, !UPT ;  /* 0x0000001410107292 */ /* 0x000fc4000f8ec03f */
[----:B------:R-:W-:Y:S02]  /*31980*/  @UP0 UIMAD UR21, UR25, UR19, UR18 ;  /* 0x00000013191502a4 */ /* 0x000fe4000f8e0212 */
[----:B------:R-:W-:-:S03]  /*31990*/  UIMAD UR4, UR5, UR23, UR17 ;  /* 0x00000017050472a4 */ /* 0x000fc6000f8e0211 */
[----:B------:R-:W-:Y:S01]  /*319a0*/  ULDC UR5, c[0x0][0x610] ;  /* 0x0001840000057ab9 */ /* 0x000fe20000000800 */
[----:B------:R-:W-:Y:S02]  /*319b0*/  UIMAD UR4, UR4, UR7, UR16 ;  /* 0x00000007040472a4 */ /* 0x000fe4000f8e0210 */
[----:B------:R-:W-:-:S04]  /*319c0*/  UIMAD UR41, UR41, UR5, UR21 ;  /* 0x00000005292972a4 */ /* 0x000fc8000f8e0215 */
[----:B------:R-:W-:Y:S02]  /*319d0*/  USEL UR42, UR4, UR41, !UP0 ;  /* 0x00000029042a7287 */ /* 0x000fe4000c000000 */
[----:B------:R-:W-:-:S12]  /*319e0*/  USEL UR41, UR41, UR4, !UP0 ;  /* 0x0000000429297287 */ /* 0x000fd8000c000000 */
.L_x_1053:
[----:B------:R-:W-:-:S13]  /*319f0*/  LOP3.LUT P0, RZ, R0, 0xff, RZ, 0xc0, !PT ;  /* 0x000000ff00ff7812 */ /* 0x000fda000780c0ff */
[----:B------:R-:W-:Y:S05]  /*31a00*/  @P0 BRA `(.L_x_1056) ;  /* 0xfffffcf800680947 */ /* 0x000fea000383ffff */
[----:B------:R-:W-:Y:S05]  /*31a10*/  EXIT ;  /* 0x000000000000794d */ /* 0x000fea0003800000 */
.L_x_7:
[----:B------:R-:W2:Y:S01]  /*31a20*/  LDL R5, [R1+0x604] ;  /* 0x0006040001057983 */ /* 0x000ea20000100800 */
[----:B------:R-:W-:-:S03]  /*31a30*/  ULDC.64 UR4, c[0x0][0x650] ;  /* 0x0001940000047ab9 */ /* 0x000fc60000000a00 */
[----:B------:R-:W3:Y:S01]  /*31a40*/  LDL R2, [R1+0x600] ;  /* 0x0006000001027983 */ /* 0x000ee20000100800 */
[----:B------:R-:W-:Y:S01]  /*31a50*/  PRMT R0, RZ, 0x7610, R0 ;  /* 0x00007610ff007816 */ /* 0x000fe20000000000 */
[----:B------:R-:W-:Y:S02]  /*31a60*/  IMAD.MOV.U32 R4, RZ, RZ, -0x1 ;  /* 0xffffffffff047424 */ /* 0x000fe400078e00ff */
[----:B------:R-:W-:Y:S02]  /*31a70*/  IMAD.MOV.U32 R3, RZ, RZ, -0x1 ;  /* 0xffffffffff037424 */ /* 0x000fe400078e00ff */
[----:B------:R-:W-:Y:S01]  /*31a80*/  IMAD.MOV.U32 R11, RZ, RZ, -0x1 ;  /* 0xffffffffff0b7424 */ /* 0x000fe200078e00ff */
[----:B--2---:R-:W-:-:S04]  /*31a90*/  ISETP.GE.U32.AND P0, PT, R5, UR4, PT ;  /* 0x0000000405007c0c */ /* 0x004fc8000bf06070 */
[----:B---3--:R-:W-:-:S13]  /*31aa0*/  ISETP.GE.U32.AND.EX P0, PT, R2, UR5, PT, P0 ;  /* 0x0000000502007c0c */ /* 0x008fda000bf06100 */
        /* <DEDUP_REMOVED lines=21> */
.L_x_1058:
[----:B------:R-:W-:Y:S01]  /*31c00*/  USHF.R.U64 UR4, UR14, UR19, UR15 ;  /* 0x000000130e047299 */ /* 0x000fe2000800120f */
[----:B------:R-:W-:Y:S01]  /*31c10*/  R2UR UR7, R2 ;  /* 0x00000000020772ca */ /* 0x000fe200000e0000 */
[----:B------:R-:W-:Y:S02]  /*31c20*/  USHF.R.U32.HI UR5, URZ, UR19, UR15 ;  /* 0x000000133f057299 */ /* 0x000fe4000801160f */
[----:B------:R-:W-:Y:S01]  /*31c30*/  UIADD3 UR13, UP0, URZ, -UR4, URZ ;  /* 0x800000043f0d7290 */ /* 0x000fe2000ff1e03f */
[----:B------:R-:W-:Y:S01]  /*31c40*/  ULDC.64 UR14, c[0x0][0x620] ;  /* 0x00018800000e7ab9 */ /* 0x000fe20000000a00 */
[----:B------:R-:W-:Y:S02]  /*31c50*/  UMOV UR6, UR20 ;  /* 0x0000001400067c82 */ /* 0x000fe40008000000 */
[----:B------:R-:W-:Y:S02]  /*31c60*/  UIADD3.X UR5, URZ, ~UR5, URZ, UP0, !UPT ;  /* 0x800000053f057290 */ /* 0x000fe400087fe43f */
[----:B------:R-:W-:-:S02]  /*31c70*/  UISETP.NE.AND UP1, UPT, UR46, URZ, UPT ;  /* 0x0000003f2e00728c */ /* 0x000fc4000bf25270 */
[----:B------:R-:W-:Y:S02]  /*31c80*/  UIMAD UR5, UR5, UR14, URZ ;  /* 0x0000000e050572a4 */ /* 0x000fe4000f8e023f */
[----:B------:R-:W-:Y:S02]  /*31c90*/  UIMAD.WIDE.U32 UR6, UR13, UR14, UR6 ;  /* 0x0000000e0d0672a5 */ /* 0x000fe4000f8e0006 */
[----:B------:R-:W-:Y:S01]  /*31ca0*/  UIMAD UR5, UR13, UR15, UR5 ;  /* 0x0000000f0d0572a4 */ /* 0x000fe2000f8e0205 */
[----:B------:R-:W-:Y:S02]  /*31cb0*/  ULDC UR14, c[0x0][0x608] ;  /* 0x00018200000e7ab9 */ /* 0x000fe40000000800 */
[----:B------:R-:W-:Y:S01]  /*31cc0*/  ULDC UR13, c[0x0][0x618] ;  /* 0x00018600000d7ab9 */ /* 0x000fe20000000800 */
[----:B------:R-:W-:Y:S01]  /*31cd0*/  UIADD3 UR5, UR7, UR5, URZ ;  /* 0x0000000507057290 */ /* 0x000fe2000fffe03f */
[----:B------:R-:W-:Y:S01]  /*31ce0*/  ULDC UR22, c[0x0][0x658] ;  /* 0x0001960000167ab9 */ /* 0x000fe20000000800 */
[----:B------:R-:W-:-:S02]  /*31cf0*/  @UP1 UIMAD UR8, UR11, UR12, UR10 ;  /* 0x0000000c0b0812a4 */ /* 0x000fc4000f8e020a */
[----:B------:R-:W-:Y:S02]  /*31d00*/  USHF.R.U64 UR17, UR6, UR13, UR5 ;  /* 0x0000000d06117299 */ /* 0x000fe40008001205 */
[----:B------:R-:W-:Y:S01]  /*31d10*/  USHF.R.U32.HI UR5, URZ, UR13, UR5 ;  /* 0x0000000d3f057299 */ /* 0x000fe20008011605 */
[----:B------:R-:W-:Y:S01]  /*31d20*/  ULDC.64 UR6, c[0x0][0x640] ;  /* 0x0001900000067ab9 */ /* 0x000fe20000000a00 */
[----:B------:R-:W-:Y:S01]  /*31d30*/  UMOV UR10, 0xffffffff ;  /* 0xffffffff000a7882 */ /* 0x000fe20000000000 */
[----:B------:R-:W-:Y:S01]  /*31d40*/  ISETP.NE.U32.AND P0, PT, RZ, UR6, PT ;  /* 0x00000006ff007c0c */ /* 0x000fe2000bf05070 */
[----:B------:R-:W-:Y:S02]  /*31d50*/  USHF.R.U64 UR18, UR17, UR14, UR5 ;  /* 0x0000000e11127299 */ /* 0x000fe40008001205 */
[----:B------:R-:W-:Y:S01]  /*31d60*/  USHF.R.U32.HI UR5, URZ, UR14, UR5 ;  /* 0x0000000e3f057299 */ /* 0x000fe20008011605 */
[----:B------:R-:W-:Y:S01]  /*31d70*/  ISETP.NE.AND.EX P0, PT, RZ, UR7, PT, P0 ;  /* 0x00000007ff007c0c */ /* 0x000fe2000bf05300 */
[----:B------:R-:W-:-:S02]  /*31d80*/  USHF.L.U32 UR11, UR10, UR22, URZ ;  /* 0x000000160a0b7299 */ /* 0x000fc4000800063f */
[----:B------:R-:W-:Y:S01]  /*31d90*/  USHF.R.U64 UR19, UR18, UR22, UR5 ;  /* 0x0000001612137299 */ /* 0x000fe20008001205 */
[----:B------:R-:W-:Y:S01]  /*31da0*/  ULDC UR20, c[0x0][0x600] ;  /* 0x0001800000147ab9 */ /* 0x000fe20000000800 */
[----:B------:R-:W-:Y:S02]  /*31db0*/  USHF.R.U32.HI UR10, URZ, UR22, UR5 ;  /* 0x000000163f0a7299 */ /* 0x000fe40008011605 */
[----:B------:R-:W-:Y:S02]  /*31dc0*/  UIADD3 UR21, UR20, -0x1, URZ ;  /* 0xffffffff14157890 */ /* 0x000fe4000fffe03f */
[----:B------:R-:W-:Y:S01]  /*31dd0*/  ULOP3.LUT UR26, URZ, UR11, URZ, 0x33, !UPT ;  /* 0x0000000b3f1a7292 */ /* 0x000fe2000f8e333f */
        /* <DEDUP_REMOVED lines=17> */
.L_x_1059:
[----:B------:R-:W-:Y:S01]  /*31ef0*/  USHF.R.U64 UR6, UR5, UR23, UR10 ;  /* 0x0000001705067299 */ /* 0x000fe2000800120a */
[----:B------:R-:W-:Y:S01]  /*31f00*/  IMAD.MOV.U32 R0, RZ, RZ, 0x1 ;  /* 0x00000001ff007424 */ /* 0x000fe200078e00ff */
[----:B------:R-:W-:Y:S01]  /*31f10*/  USHF.L.U32 UR25, UR25, UR22, URZ ;  /* 0x0000001619197299 */ /* 0x000fe2000800063f */
[----:B------:R-:W-:Y:S01]  /*31f20*/  IMAD.U32 R11, RZ, RZ, UR4 ;  /* 0x00000004ff0b7e24 */ /* 0x000fe2000f8e00ff */
[----:B------:R-:W-:Y:S02]  /*31f30*/  ULOP3.LUT UR5, UR18, UR26, URZ, 0xc0, !UPT ;  /* 0x0000001a12057292 */ /* 0x000fe4000f8ec03f */
[----:B------:R-:W-:Y:S02]  /*31f40*/  UIADD3 UR7, -UR6, URZ, URZ ;  /* 0x0000003f06077290 */ /* 0x000fe4000fffe13f */
[----:B------:R-:W-:Y:S02]  /*31f50*/  UIMAD UR6, UR25, UR6, UR5 ;  /* 0x00000006190672a4 */ /* 0x000fe4000f8e0205 */
[----:B------:R-:W-:-:S02]  /*31f60*/  ULOP3.LUT UR17, UR17, UR21, URZ, 0xc0, !UPT ;  /* 0x0000001511117292 */ /* 0x000fc4000f8ec03f */
[----:B------:R-:W-:Y:S02]  /*31f70*/  UIMAD UR5, UR7, UR24, UR19 ;  /* 0x00000018070572a4 */ /* 0x000fe4000f8e0213 */
[----:B------:R-:W-:Y:S01]  /*31f80*/  UISETP.NE.AND UP0, UPT, UR46, URZ, UPT ;  /* 0x0000003f2e00728c */ /* 0x000fe2000bf05270 */
[----:B------:R-:W-:Y:S01]  /*31f90*/  ULDC UR7, c[0x0][0x610] ;  /* 0x0001840000077ab9 */ /* 0x000fe20000000800 */
[----:B------:R-:W-:Y:S02]  /*31fa0*/  UIMAD UR5, UR5, UR20, UR17 ;  /* 0x00000014050572a4 */ /* 0x000fe4000f8e0211 */
[----:B------:R-:W-:-:S04]  /*31fb0*/  UIMAD UR8, UR6, UR7, UR8 ;  /* 0x00000007060872a4 */ /* 0x000fc8000f8e0208 */
[----:B------:R-:W-:Y:S02]  /*31fc0*/  USEL UR6, UR5, UR8, !UP0 ;  /* 0x0000000805067287 */ /* 0x000fe4000c000000 */
[----:B------:R-:W-:-:S04]  /*31fd0*/  USEL UR8, UR8, UR5, !UP0 ;  /* 0x0000000508087287 */ /* 0x000fc8000c000000 */
[----:B------:R-:W-:Y:S02]  /*31fe0*/  IMAD.U32 R3, RZ, RZ, UR6 ;  /* 0x00000006ff037e24 */ /* 0x000fe4000f8e00ff */
[----:B------:R-:W-:-:S07]  /*31ff0*/  IMAD.U32 R4, RZ, RZ, UR8 ;  /* 0x00000008ff047e24 */ /* 0x000fce000f8e00ff */
.L_x_1057:
[----:B------:R-:W-:-:S08]  /*32000*/  NOP ;  /* 0x0000000000007918 */ /* 0x000fd00000000000 */
[----:B0-----:R-:W0:-:S00]  /*32010*/  USETMAXREG.DEALLOC.CTAPOOL 0x18 ;  /* 0x00000018000079c8 */ /* 0x001e0000080e0500 */
[----:B------:R-:W-:-:S13]  /*32020*/  ISETP.NE.AND P0, PT, RZ, UR9, PT ;  /* 0x00000009ff007c0c */ /* 0x000fda000bf05270 */
[----:B------:R-:W-:Y:S05]  /*32030*/  @P0 EXIT ;  /* 0x000000000000094d */ /* 0x000fea0003800000 */
[----:B0-----:R-:W-:Y:S01]  /*32040*/  LOP3.LUT P0, RZ, R0, 0xff, RZ, 0xc0, !PT ;  /* 0x000000ff00ff7812 */ /* 0x001fe2000780c0ff */
[----:B------:R-:W-:Y:S02]  /*32050*/  IMAD.MOV.U32 R0, RZ, RZ, 0x1 ;  /* 0x00000001ff007424 */ /* 0x000fe400078e00ff */
[----:B------:R-:W-:-:S10]  /*32060*/  IMAD.MOV.U32 R6, RZ, RZ, RZ ;  /* 0x000000ffff067224 */ /* 0x000fd400078e00ff */
[----:B------:R-:W-:Y:S05]  /*32070*/  @!P0 BRA `(.L_x_1060) ;  /* 0x0000000c00708947 */ /* 0x000fea0003800000 */
[----:B------:R-:W0:Y:S01]  /*32080*/  LDC R0, c[0x0][0x28c] ;  /* 0x0000a300ff007b82 */ /* 0x000e220000000800 */
[----:B------:R-:W1:Y:S01]  /*32090*/  S2R R9, SR_CgaCtaId ;  /* 0x0000000000097919 */ /* 0x000e620000008800 */
[----:B------:R-:W-:Y:S01]  /*320a0*/  ULDC UR5, c[0x0][0x658] ;  /* 0x0001960000057ab9 */ /* 0x000fe20000000800 */
[----:B------:R-:W-:Y:S01]  /*320b0*/  UMOV UR7, 0xffffffff ;  /* 0xffffffff00077882 */ /* 0x000fe20000000000 */
[----:B------:R-:W-:Y:S01]  /*320c0*/  ULDC UR6, c[0x0][0xc] ;  /* 0x0000030000067ab9 */ /* 0x000fe20000000800 */
[----:B------:R-:W-:Y:S01]  /*320d0*/  USHF.L.U32 UR9, UR7, UR5, URZ ;  /* 0x0000000507097299 */ /* 0x000fe2000800063f */
[----:B------:R-:W-:Y:S01]  /*320e0*/  BSSY B0, `(.L_x_1060) ;  /* 0x00000d5000007945 */ /* 0x000fe20003800000 */
[----:B------:R-:W-:Y:S01]  /*320f0*/  UMOV UR8, 0x1 ;  /* 0x0000000100087882 */ /* 0x000fe20000000000 */
[----:B------:R-:W-:Y:S01]  /*32100*/  ULDC UR7, c[0x0][0x10] ;  /* 0x0000040000077ab9 */ /* 0x000fe20000000800 */
[----:B------:R-:W-:Y:S01]  /*32110*/  USHF.L.U32 UR5, UR8, UR5, URZ ;  /* 0x0000000508057299 */ /* 0x000fe2000800063f */
[----:B------:R-:W-:Y:S01]  /*32120*/  IMAD.MOV.U32 R8, RZ, RZ, 0x1 ;  /* 0x00000001ff087424 */ /* 0x000fe200078e00ff */
[----:B------:R-:W-:Y:S01]  /*32130*/  UIMAD.WIDE.U32 UR6, UR6, UR7, URZ ;  /* 0x00000007060672a5 */ /* 0x000fe2000f8e003f */
[----:B------:R-:W-:Y:S01]  /*32140*/  IMAD.MOV.U32 R6, RZ, RZ, RZ ;  /* 0x000000ffff067224 */ /* 0x000fe200078e00ff */
[----:B------:R-:W-:Y:S01]  /*32150*/  ULDC UR8, c[0x0][0x14] ;  /* 0x0000050000087ab9 */ /* 0x000fe20000000800 */
[----:B------:R-:W-:Y:S01]  /*32160*/  ULDC UR4, c[0x0][0x600] ;  /* 0x0001800000047ab9 */ /* 0x000fe20000000800 */
[----:B------:R-:W-:-:S02]  /*32170*/  UIMAD.WIDE.U32 UR20, UR6, UR8, URZ ;  /* 0x00000008061472a5 */ /* 0x000fc4000f8e003f */
[----:B------:R-:W-:Y:S02]  /*32180*/  UIMAD UR7, UR7, UR8, URZ ;  /* 0x00000008070772a4 */ /* 0x000fe4000f8e023f */
[----:B------:R-:W-:Y:S02]  /*32190*/  ULOP3.LUT UR24, UR40, 0x2, URZ, 0xfc, !UPT ;  /* 0x0000000228187892 */ /* 0x000fe4000f8efc3f */
[----:B------:R-:W-:Y:S02]  /*321a0*/  UIADD3 UR4, UR4, -0x1, URZ ;  /* 0xffffffff04047890 */ /* 0x000fe4000fffe03f */
[----:B------:R-:W-:Y:S01]  /*321b0*/  ULOP3.LUT UR6, URZ, UR9, URZ, 0x33, !UPT ;  /* 0x000000093f067292 */ /* 0x000fe2000f8e333f */
[----:B0-----:R-:W-:Y:S01]  /*321c0*/  VIADD R0, R0, 0x1f ;  /* 0x0000001f00007836 */ /* 0x001fe20000000000 */
[----:B------:R-:W-:Y:S01]  /*321d0*/  UIADD3 UR7, UR21, UR7, URZ ;  /* 0x0000000715077290 */ /* 0x000fe2000fffe03f */
[----:B------:R-:W-:-:S03]  /*321e0*/  ULDC.64 UR22, c[0x0][0x198] ;  /* 0x0000660000167ab9 */ /* 0x000fc60000000a00 */
[----:B------:R-:W-:-:S04]  /*321f0*/  SHF.R.S32.HI R5, RZ, 0x1f, R0 ;  /* 0x0000001fff057819 */ /* 0x000fc80000011400 */
[----:B------:R-:W-:Y:S01]  /*32200*/  LEA.HI R5, R5, R0, RZ, 0x5 ;  /* 0x0000000005057211 */ /* 0x000fe200078f28ff */
[C---:B-1----:R-:W-:Y:S02]  /*32210*/  IMAD.SHL.U32 R16, R9.reuse, 0x100, RZ ;  /* 0x0000010009107824 */ /* 0x042fe400078e00ff */
[----:B------:R-:W-:Y:S01]  /*32220*/  IMAD.SHL.U32 R9, R9, 0x2000, RZ ;  /* 0x0000200009097824 */ /* 0x000fe200078e00ff */
[----:B------:R-:W-:Y:S01]  /*32230*/  SHF.R.S32.HI R7, RZ, 0x5, R5 ;  /* 0x00000005ff077819 */ /* 0x000fe20000011405 */
[----:B------:R-:W-:Y:S01]  /*32240*/  IMAD.MOV.U32 R0, RZ, RZ, 0x1 ;  /* 0x00000001ff007424 */ /* 0x000fe200078e00ff */
[----:B------:R-:W-:-:S03]  /*32250*/  LOP3.LUT R16, R16, 0x100, RZ, 0xc0, !PT ;  /* 0x0000010010107812 */ /* 0x000fc600078ec0ff */
[----:B------:R-:W-:-:S07]  /*32260*/  VIADD R17, R7, 0x1 ;  /* 0x0000000107117836 */ /* 0x000fce0000000000 */
.L_x_1071:
[----:B------:R-:W-:-:S03]  /*32270*/  UMOV UR8, 0xffffffff ;  /* 0xffffffff00087882 */ /* 0x000fc60000000000 */
[----:B------:R-:W-:Y:S05]  /*32280*/  BRA.DIV UR8, `(.L_x_1061) ;  /* 0x0000000e08dc7947 */ /* 0x000fea000b800000 */
[----:B------:R-:W-:-:S13]  /*32290*/  ELECT P6, URZ, PT ;  /* 0x00000000003f782f */ /* 0x000fda00038c0000 */
.L_x_1082:
[----:B------:R-:W0:Y:S01]  /*322a0*/  LDC R2, c[0x0][0x28c] ;  /* 0x0000a300ff027b82 */ /* 0x000e220000000800 */
[----:B------:R-:W-:Y:S01]  /*322b0*/  BSSY B1, `(.L_x_1062) ;  /* 0x000003a000017945 */ /* 0x000fe20003800000 */
[----:B0-----:R-:W-:-:S13]  /*322c0*/  ISETP.LT.OR P6, PT, R2, 0x1, !P6 ;  /* 0x000000010200780c */ /* 0x001fda00077c1670 */
[----:B------:R-:W-:Y:S05]  /*322d0*/  @P6 BRA `(.L_x_1063) ;  /* 0x0000000000dc6947 */ /* 0x000fea0003800000 */
[----:B------:R-:W-:Y:S02]  /*322e0*/  IMAD R2, R3, 0x200, R16 ;  /* 0x0000020003027824 */ /* 0x000fe400078e0210 */
[----:B------:R-:W-:Y:S02]  /*322f0*/  IMAD.SHL.U32 R3, R4, 0x100, RZ ;  /* 0x0000010004037824 */ /* 0x000fe400078e00ff */
[----:B------:R-:W-:Y:S02]  /*32300*/  IMAD.MOV.U32 R14, RZ, RZ, RZ ;  /* 0x000000ffff0e7224 */ /* 0x000fe400078e00ff */
[----:B------:R-:W-:Y:S02]  /*32310*/  IMAD.MOV.U32 R4, RZ, RZ, R17 ;  /* 0x000000ffff047224 */ /* 0x000fe400078e0011 */
[----:B------:R-:W-:Y:S02]  /*32320*/  IMAD.MOV.U32 R5, RZ, RZ, R0 ;  /* 0x000000ffff057224 */ /* 0x000fe400078e0000 */
[----:B------:R-:W-:-:S07]  /*32330*/  IMAD.MOV.U32 R10, RZ, RZ, R6 ;  /* 0x000000ffff0a7224 */ /* 0x000fce00078e0006 */
.L_x_1066:
[----:B------:R-:W0:Y:S01]  /*32340*/  S2R R12, SR_CgaCtaId ;  /* 0x00000000000c7919 */ /* 0x000e220000008800 */
[----:B------:R-:W-:-:S04]  /*32350*/  MOV R13, 0x400 ;  /* 0x00000400000d7802 */ /* 0x000fc80000000f00 */
[----:B0-----:R-:W-:Y:S02]  /*32360*/  LEA R13, R12, R13, 0x18 ;  /* 0x0000000d0c0d7211 */ /* 0x001fe400078ec0ff */
[----:B------:R-:W-:-:S03]  /*32370*/  SHF.L.U32 R12, R5, 0x1f, RZ ;  /* 0x0000001f050c7819 */ /* 0x000fc600000006ff */
[----:B------:R-:W-:-:S04]  /*32380*/  IMAD R15, R10, 0x8, R13 ;  /* 0x000000080a0f7824 */ /* 0x000fc800078e020d */
[----:B------:R-:W0:Y:S02]  /*32390*/  SYNCS.PHASECHK.TRANS64.TRYWAIT P0, [R15+URZ+0x20], R12 ;  /* 0x0000200c0f0075a7 */ /* 0x000e24000800017f */
[----:B0-----:R-:W-:Y:S05]  /*323a0*/  @!P0 BRA `(.L_x_1064) ;  /* 0x0000000c00b48947 */ /* 0x001fea0003800000 */
.L_x_1083:
[----:B------:R-:W1:Y:S01]  /*323b0*/  S2R R18, SR_TID.X ;  /* 0x0000000000127919 */ /* 0x000e620000002100 */
[----:B------:R-:W-:-:S04]  /*323c0*/  UPRMT UR8, UR24, 0x9910, URZ ;  /* 0x0000991018087896 */ /* 0x000fc8000800003f */
[----:B------:R-:W-:Y:S01]  /*323d0*/  UISETP.NE.AND UP0, UPT, UR8, 0x2, UPT ;  /* 0x000000020800788c */ /* 0x000fe2000bf05270 */
[----:B-1----:R-:W-:-:S13]  /*323e0*/  LOP3.LUT P0, RZ, R18, 0x7f, RZ, 0xc0, !PT ;  /* 0x0000007f12ff7812 */ /* 0x002fda000780c0ff */
[----:B0-----:R-:W0:Y:S02]  /*323f0*/  @!P0 LDC R12, c[0x0][0x500] ;  /* 0x00014000ff0c8b82 */ /* 0x001e240000000800 */
[----:B0-----:R0:W-:Y:S01]  /*32400*/  @!P0 SYNCS.ARRIVE.TRANS64 RZ, [R15+URZ], R12 ;  /* 0x0000000c0fff89a7 */ /* 0x0011e2000800003f */
[----:B------:R-:W-:-:S13]  /*32410*/  PLOP3.LUT P0, PT, PT, PT, UP0, 0x80, 0x0 ;  /* 0x000000000000781c */ /* 0x000fda0003f0f008 */
[----:B0-----:R-:W-:Y:S05]  /*32420*/  @P0 BRA `(.L_x_1065) ;  /* 0x0000000000040947 */ /* 0x001fea0003800000 */
[----:B------:R-:W-:Y:S01]  /*32430*/  BPT.TRAP 0x1 ;  /* 0x000000040000795c */ /* 0x000fe20000300000 */
.L_x_1065:
[----:B------:R-:W-:Y:S01]  /*32440*/  IMAD.SHL.U32 R12, R10, 0x4000, RZ ;  /* 0x000040000a0c7824 */ /* 0x000fe200078e00ff */
[----:B------:R-:W-:Y:S01]  /*32450*/  R2UR UR9, R15 ;  /* 0x000000000f0972ca */ /* 0x000fe200000e0000 */
[----:B------:R-:W-:Y:S01]  /*32460*/  VIADD R4, R4, 0xffffffff ;  /* 0xffffffff04047836 */ /* 0x000fe20000000000 */
[----:B------:R-:W-:Y:S01]  /*32470*/  R2UR UR11, R3 ;  /* 0x00000000030b72ca */ /* 0x000fe200000e0000 */
[----:B------:R-:W-:Y:S01]  /*32480*/  UIADD3 UR14, UP0, UR22, 0xf0, URZ ;  /* 0x000000f0160e7890 */ /* 0x000fe2000ff1e03f */
[----:B------:R-:W-:Y:S01]  /*32490*/  IADD3 R15, R13, 0x100, R12 ;  /* 0x000001000d0f7810 */ /* 0x000fe20007ffe00c */
[----:B------:R-:W-:Y:S01]  /*324a0*/  UIADD3 UR26, UP1, UR22, 0x1f0, URZ ;  /* 0x000001f0161a7890 */ /* 0x000fe2000ff3e03f */
[----:B------:R-:W-:Y:S01]  /*324b0*/  LOP3.LUT R12, R12, 0x2000, R9, 0xf8, !PT ;  /* 0x000020000c0c7812 */ /* 0x000fe200078ef809 */
[----:B------:R-:W-:Y:S01]  /*324c0*/  UIADD3.X UR15, URZ, UR23, URZ, UP0, !UPT ;  /* 0x000000173f0f7290 */ /* 0x000fe200087fe43f */
[----:B------:R-:W-:Y:S01]  /*324d0*/  R2UR UR13, R15 ;  /* 0x000000000f0d72ca */ /* 0x000fe200000e0000 */
[----:B------:R-:W-:Y:S01]  /*324e0*/  VIADD R10, R10, 0x1 ;  /* 0x000000010a0a7836 */ /* 0x000fe20000000000 */
[----:B------:R-:W-:Y:S01]  /*324f0*/  R2UR UR10, R14 ;  /* 0x000000000e0a72ca */ /* 0x000fe200000e0000 */
[----:B------:R-:W-:Y:S01]  /*32500*/  IMAD R12, R12, 0x2, R13 ;  /* 0x000000020c0c7824 */ /* 0x000fe200078e020d */
[----:B------:R-:W-:Y:S01]  /*32510*/  R2UR UR12, R11 ;  /* 0x000000000b0c72ca */ /* 0x000fe200000e0000 */
[----:B------:R-:W-:Y:S01]  /*32520*/  UIADD3.X UR27, URZ, UR23, URZ, UP1, !UPT ;  /* 0x000000173f1b7290 */ /* 0x000fe20008ffe43f */
[----:B------:R-:W-:Y:S01]  /*32530*/  R2UR UR19, R2 ;  /* 0x00000000021372ca */ /* 0x000fe200000e0000 */
[----:B------:R-:W-:Y:S01]  /*32540*/  UMOV UR16, 0x0 ;  /* 0x0000000000107882 */ /* 0x000fe20000000000 */
[----:B------:R-:W-:Y:S01]  /*32550*/  R2UR UR8, R12 ;  /* 0x000000000c0872ca */ /* 0x000fe200000e0000 */
[----:B------:R-:W-:Y:S01]  /*32560*/  UMOV UR17, 0x10000000 ;  /* 0x1000000000117882 */ /* 0x000fe20000000000 */
[----:B------:R-:W-:Y:S01]  /*32570*/  ISETP.GT.AND P1, PT, R4, 0x1, PT ;  /* 0x000000010400780c */ /* 0x000fe20003f24270 */
[----:B------:R-:W-:Y:S01]  /*32580*/  UMOV UR25, 0x30000 ;  /* 0x0003000000197882 */ /* 0x000fe20000000000 */
[----:B------:R-:W-:Y:S01]  /*32590*/  ISETP.NE.AND P0, PT, R10, 0x4, PT ;  /* 0x000000040a00780c */ /* 0x000fe20003f05270 */
[----:B------:R-:W-:-:S03]  /*325a0*/  VIADD R14, R14, 0x20 ;  /* 0x000000200e0e7836 */ /* 0x000fc60000000000 */
[----:B------:R-:W-:Y:S02]  /*325b0*/  SEL R12, RZ, 0x1, P0 ;  /* 0x00000001ff0c7807 */ /* 0x000fe40000000000 */
[----:B------:R-:W-:Y:S02]  /*325c0*/  SEL R10, R10, RZ, P0 ;  /* 0x000000ff0a0a7207 */ /* 0x000fe40000000000 */
[----:B------:R-:W-:Y:S01]  /*325d0*/  LOP3.LUT R5, R5, R12, RZ, 0x3c, !PT ;  /* 0x0000000c05057212 */ /* 0x000fe200078e3cff */
[----:B------:R-:W-:-:S03]  /*325e0*/  UIADD3 UR18, UR8, 0x10100, URZ ;  /* 0x0001010008127890 */ /* 0x000fc6000fffe03f */
[----:B------:R-:W-:Y:S02]  /*325f0*/  UMOV UR8, UR13 ;  /* 0x0000000d00087c82 */ /* 0x000fe40008000000 */
[----:B------:R0:W-:Y:S02]  /*32600*/  UTMALDG.3D [UR8], [UR14], desc[UR16] ;  /* 0x000010080e0075b4 */ /* 0x0001e40008011000 */
[----:B0-----:R-:W-:Y:S01]  /*32610*/  UMOV UR8, UR18 ;  /* 0x0000001200087c82 */ /* 0x001fe20008000000 */
[----:B------:R-:W-:Y:S02]  /*32620*/  UMOV UR11, UR19 ;  /* 0x00000013000b7c82 */ /* 0x000fe40008000000 */
[----:B------:R0:W-:Y:S02]  /*32630*/  UTMALDG.3D.MULTICAST [UR8], [UR26], UR25, desc[UR16] ;  /* 0x000010081a0073b4 */ /* 0x0001e40008011819 */
[----:B0-----:R-:W-:Y:S05]  /*32640*/  @P1 BRA `(.L_x_1066) ;  /* 0xfffffffc003c1947 */ /* 0x001fea000383ffff */
.L_x_1063:
[----:B------:R-:W-:Y:S05]  /*32650*/  BSYNC B1 ;  /* 0x0000000000017941 */ /* 0x000fea0003800000 */
.L_x_1062:
[----:B------:R-:W2:Y:S01]  /*32660*/  LDL.LU R18, [R1+0x600] ;  /* 0x0006000001127983 */ /* 0x000ea20000300800 */
[----:B------:R-:W-:Y:S01]  /*32670*/  LOP3.LUT P2, RZ, R8, 0xff, RZ, 0xc0, !PT ;  /* 0x000000ff08ff7812 */ /* 0x000fe2000784c0ff */
[----:B------:R-:W-:Y:S01]  /*32680*/  IMAD.IADD R6, R7, 0x1, R6 ;  /* 0x0000000107067824 */ /* 0x000fe200078e0206 */
[----:B------:R-:W-:Y:S01]  /*32690*/  ULDC.64 UR8, c[0x0][0x650] ;  /* 0x0001940000087ab9 */ /* 0x000fe20000000a00 */
[----:B------:R-:W3:Y:S01]  /*326a0*/  LDL.LU R15, [R1+0x604] ;  /* 0x00060400010f7983 */ /* 0x000ee20000300800 */
[----:B------:R-:W-:Y:S01]  /*326b0*/  BSSY B1, `(.L_x_1067) ;  /* 0x0000075000017945 */ /* 0x000fe20003800000 */
[----:B------:R-:W-:Y:S01]  /*326c0*/  IMAD.MOV.U32 R4, RZ, RZ, -0x1 ;  /* 0xffffffffff047424 */ /* 0x000fe200078e00ff */
[----:B------:R-:W-:Y:S01]  /*326d0*/  SHF.R.U32.HI R2, RZ, 0x2, R6 ;  /* 0x00000002ff027819 */ /* 0x000fe20000011606 */
[----:B------:R-:W-:Y:S01]  /*326e0*/  IMAD.MOV.U32 R11, RZ, RZ, -0x1 ;  /* 0xffffffffff0b7424 */ /* 0x000fe200078e00ff */
[----:B------:R-:W-:Y:S02]  /*326f0*/  ISETP.GT.U32.AND P0, PT, R6, 0x3, PT ;  /* 0x000000030600780c */ /* 0x000fe40003f04070 */
[----:B------:R-:W-:-:S02]  /*32700*/  LOP3.LUT R2, R2, 0x1, RZ, 0xc0, !PT ;  /* 0x0000000102027812 */ /* 0x000fc400078ec0ff */
[C---:B------:R-:W-:Y:S01]  /*32710*/  ISETP.LT.U32.AND P0, PT, R7.reuse, 0x4, P0 ;  /* 0x000000040700780c */ /* 0x040fe20000701070 */
[----:B------:R-:W0:Y:S01]  /*32720*/  @P2 S2R R3, SR_CgaCtaId ;  /* 0x0000000000032919 */ /* 0x000e220000008800 */
[----:B------:R-:W-:Y:S02]  /*32730*/  ISETP.NE.U32.AND P1, PT, R2, 0x1, PT ;  /* 0x000000010200780c */ /* 0x000fe40003f25070 */
[----:B------:R-:W-:Y:S02]  /*32740*/  @P2 MOV R2, 0x400 ;  /* 0x0000040000022802 */ /* 0x000fe40000000f00 */
[----:B------:R-:W-:Y:S02]  /*32750*/  ISETP.GT.U32.AND P1, PT, R7, 0x3, !P1 ;  /* 0x000000030700780c */ /* 0x000fe40004f24070 */
[----:B------:R-:W-:Y:S02]  /*32760*/  LOP3.LUT R6, R6, 0x3, RZ, 0xc0, !PT ;  /* 0x0000000306067812 */ /* 0x000fe400078ec0ff */
[----:B------:R-:W-:-:S02]  /*32770*/  PRMT R8, RZ, 0x7610, R8 ;  /* 0x00007610ff087816 */ /* 0x000fc40000000008 */
[----:B0-----:R-:W-:Y:S02]  /*32780*/  @P2 LEA R2, R3, R2, 0x18 ;  /* 0x0000000203022211 */ /* 0x001fe400078ec0ff */
[----:B------:R-:W-:Y:S02]  /*32790*/  SEL R3, RZ, 0x1, !P0 ;  /* 0x00000001ff037807 */ /* 0x000fe40004000000 */
[----:B------:R0:W-:Y:S02]  /*327a0*/  @P2 SYNCS.ARRIVE.TRANS64.A1T0 RZ, [R2+URZ+0x58], RZ ;  /* 0x000058ff02ff29a7 */ /* 0x0001e4000810003f */
[----:B0-----:R-:W-:-:S04]  /*327b0*/  SEL R2, RZ, 0x1, !P1 ;  /* 0x00000001ff027807 */ /* 0x001fc80004800000 */
[----:B------:R-:W-:Y:S01]  /*327c0*/  LOP3.LUT R0, R2, R0, R3, 0x96, !PT ;  /* 0x0000000002007212 */ /* 0x000fe200078e9603 */
[----:B------:R-:W-:Y:S01]  /*327d0*/  IMAD.MOV.U32 R3, RZ, RZ, -0x1 ;  /* 0xffffffffff037424 */ /* 0x000fe200078e00ff */
[----:B------:R-:W-:Y:S02]  /*327e0*/  PRMT R2, RZ, 0x7610, R2 ;  /* 0x00007610ff027816 */ /* 0x000fe40000000002 */
[----:B---3--:R-:W-:-:S04]  /*327f0*/  IADD3 R15, P0, R15, UR20, RZ ;  /* 0x000000140f0f7c10 */ /* 0x008fc8000ff1e0ff */
[----:B--2---:R-:W-:Y:S01]  /*32800*/  IADD3.X R18, R18, UR7, RZ, P0, !PT ;  /* 0x0000000712127c10 */ /* 0x004fe200087fe4ff */
[----:B------:R0:W-:Y:S01]  /*32810*/  STL [R1+0x604], R15 ;  /* 0x0006040f01007387 */ /* 0x0001e20000100800 */
[----:B------:R-:W-:-:S03]  /*32820*/  ISETP.GE.U32.AND P0, PT, R15, UR8, PT ;  /* 0x000000080f007c0c */ /* 0x000fc6000bf06070 */
[----:B------:R0:W-:Y:S01]  /*32830*/  STL [R1+0x600], R18 ;  /* 0x0006001201007387 */ /* 0x0001e20000100800 */
[----:B------:R-:W-:-:S13]  /*32840*/  ISETP.GE.U32.AND.EX P0, PT, R18, UR9, PT, P0 ;  /* 0x0000000912007c0c */ /* 0x000fda000bf06100 */
[----:B0-----:R-:W-:Y:S05]  /*32850*/  @P0 BRA `(.L_x_1068) ;  /* 0x0000000400680947 */ /* 0x001fea0003800000 */
[----:B------:R-:W0:Y:S01]  /*32860*/  S2UR UR8, SR_CTAID.X ;  /* 0x00000000000879c3 */ /* 0x000e220000002500 */
[----:B------:R-:W-:Y:S01]  /*32870*/  ULDC.64 UR10, c[0x0][0x628] ;  /* 0x00018a00000a7ab9 */ /* 0x000fe20000000a00 */
[----:B------:R-:W-:Y:S01]  /*32880*/  ULDC UR9, c[0x0][0x150] ;  /* 0x0000540000097ab9 */ /* 0x000fe20000000800 */
[----:B------:R-:W-:Y:S01]  /*32890*/  ISETP.NE.U32.AND P0, PT, RZ, UR10, PT ;  /* 0x0000000aff007c0c */ /* 0x000fe2000bf05070 */
[----:B------:R-:W-:Y:S01]  /*328a0*/  ULDC UR12, c[0x0][0x630] ;  /* 0x00018c00000c7ab9 */ /* 0x000fe20000000800 */
[----:B------:R-:W-:Y:S01]  /*328b0*/  ULDC UR14, c[0x0][0x154] ;  /* 0x00005500000e7ab9 */ /* 0x000fe20000000800 */
[----:B------:R-:W-:Y:S01]  /*328c0*/  IMAD.MOV.U32 R3, RZ, RZ, R18 ;  /* 0x000000ffff037224 */ /* 0x000fe200078e0012 */
[----:B------:R-:W-:Y:S01]  /*328d0*/  ISETP.NE.AND.EX P0, PT, RZ, UR11, PT, P0 ;  /* 0x0000000bff007c0c */ /* 0x000fe2000bf05300 */
[----:B------:R-:W1:Y:S01]  /*328e0*/  S2UR UR13, SR_CTAID.Y ;  /* 0x00000000000d79c3 */ /* 0x000e620000002600 */
[----:B0-----:R-:W-:-:S05]  /*328f0*/  I2FP.F32.U32 R2, UR8 ;  /* 0x0000000800027c45 */ /* 0x001fca0008201000 */
[----:B------:R-:W-:Y:S01]  /*32900*/  FMUL R10, R2, UR9 ;  /* 0x00000009020a7c20 */ /* 0x000fe20008400000 */
[----:B------:R-:W-:Y:S01]  /*32910*/  IMAD.MOV.U32 R2, RZ, RZ, R15 ;  /* 0x000000ffff027224 */ /* 0x000fe200078e000f */
[----:B-1----:R-:W-:-:S04]  /*32920*/  I2FP.F32.U32 R12, UR13 ;  /* 0x0000000d000c7c45 */ /* 0x002fc80008201000 */
[----:B------:R-:W0:Y:S01]  /*32930*/  F2I.U32.TRUNC.NTZ R10, R10 ;  /* 0x0000000a000a7305 */ /* 0x000e22000020f000 */
[----:B------:R-:W-:Y:S05]  /*32940*/  @!P0 BRA `(.L_x_1069) ;  /* 0x0000000000288947 */ /* 0x000fea0003800000 */
[----:B------:R-:W-:Y:S02]  /*32950*/  ULDC UR9, c[0x0][0x634] ;  /* 0x00018d0000097ab9 */ /* 0x000fe40000000800 */
[----:B------:R-:W-:-:S05]  /*32960*/  IADD3 R3, P0, R15, UR9, RZ ;  /* 0x000000090f037c10 */ /* 0x000fca000ff1e0ff */
[----:B------:R-:W-:-:S04]  /*32970*/  IMAD.X R11, RZ, RZ, R18, P0 ;  /* 0x000000ffff0b7224 */ /* 0x000fc800000e0612 */
[----:B------:R-:W-:-:S04]  /*32980*/  IMAD.WIDE.U32 R4, R11, UR10, RZ ;  /* 0x0000000a0b047c25 */ /* 0x000fc8000f8e00ff */
[----:B------:R-:W-:-:S04]  /*32990*/  IMAD.WIDE.U32 R4, P0, R3, UR11, R4 ;  /* 0x0000000b03047c25 */ /* 0x000fc8000f800004 */
[----:B------:R-:W-:-:S04]  /*329a0*/  IMAD.WIDE.U32 R2, R3, UR10, RZ ;  /* 0x0000000a03027c25 */ /* 0x000fc8000f8e00ff */
[----:B------:R-:W-:Y:S01]  /*329b0*/  IMAD.MOV.U32 R2, RZ, RZ, R5 ;  /* 0x000000ffff027224 */ /* 0x000fe200078e0005 */
[----:B------:R-:W-:Y:S01]  /*329c0*/  IADD3 RZ, P1, R3, R4, RZ ;  /* 0x0000000403ff7210 */ /* 0x000fe20007f3e0ff */
[----:B------:R-:W-:-:S04]  /*329d0*/  IMAD.X R3, RZ, RZ, RZ, P0 ;  /* 0x000000ffff037224 */ /* 0x000fc800000e06ff */
[----:B------:R-:W-:-:S08]  /*329e0*/  IMAD.WIDE.U32.X R2, R11, UR11, R2, P1 ;  /* 0x0000000b0b027c25 */ /* 0x000fd000088e0402 */
.L_x_1069:
[--C-:B------:R-:W-:Y:S01]  /*329f0*/  SHF.R.U64 R11, R2, UR12, R3.reuse ;  /* 0x0000000c020b7c19 */ /* 0x100fe20008001203 */
[----:B------:R-:W-:Y:S01]  /*32a00*/  ULDC.64 UR10, c[0x0][0x620] ;  /* 0x00018800000a7ab9 */ /* 0x000fe20000000a00 */
[----:B------:R-:W-:Y:S01]  /*32a10*/  SHF.R.U32.HI R2, RZ, UR12, R3 ;  /* 0x0000000cff027c19 */ /* 0x000fe20008011603 */
[----:B------:R-:W-:Y:S01]  /*32a20*/  IMAD.MOV.U32 R3, RZ, RZ, R18 ;  /* 0x000000ffff037224 */ /* 0x000fe200078e0012 */
[----:B------:R-:W-:Y:S01]  /*32a30*/  IADD3 R13, P0, RZ, -R11, RZ ;  /* 0x8000000bff0d7210 */ /* 0x000fe20007f1e0ff */
[----:B------:R-:W-:Y:S01]  /*32a40*/  FMUL R4, R12, UR14 ;  /* 0x0000000e0c047c20 */ /* 0x000fe20008400000 */
[----:B------:R-:W-:Y:S01]  /*32a50*/  ULDC.64 UR14, c[0x0][0x640] ;  /* 0x00019000000e7ab9 */ /* 0x000fe20000000a00 */
[----:B0-----:R-:W-:Y:S02]  /*32a60*/  R2UR UR9, R10 ;  /* 0x000000000a0972ca */ /* 0x001fe400000e0000 */
[----:B------:R-:W-:Y:S01]  /*32a70*/  IMAD.X R2, RZ, RZ, ~R2, P0 ;  /* 0x000000ffff027224 */ /* 0x000fe200000e0e02 */
[----:B------:R-:W-:Y:S01]  /*32a80*/  ISETP.NE.U32.AND P0, PT, RZ, UR14, PT ;  /* 0x0000000eff007c0c */ /* 0x000fe2000bf05070 */
[----:B------:R-:W0:Y:S02]  /*32a90*/  F2I.U32.TRUNC.NTZ R4, R4 ;  /* 0x0000000400047305 */ /* 0x000e24000020f000 */
[----:B------:R-:W-:Y:S01]  /*32aa0*/  IMAD R2, R2, UR10, RZ ;  /* 0x0000000a02027c24 */ /* 0x000fe2000f8e02ff */
[----:B------:R-:W-:-:S03]  /*32ab0*/  ISETP.NE.AND.EX P0, PT, RZ, UR15, PT, P0 ;  /* 0x0000000fff007c0c */ /* 0x000fc6000bf05300 */
[----:B------:R-:W-:Y:S02]  /*32ac0*/  IMAD R5, R13, UR11, R2 ;  /* 0x0000000b0d057c24 */ /* 0x000fe4000f8e0202 */
[----:B------:R-:W-:-:S04]  /*32ad0*/  IMAD.MOV.U32 R2, RZ, RZ, R15 ;  /* 0x000000ffff027224 */ /* 0x000fc800078e000f */
[----:B------:R-:W-:Y:S01]  /*32ae0*/  IMAD.WIDE.U32 R2, R13, UR10, R2 ;  /* 0x0000000a0d027c25 */ /* 0x000fe2000f8e0002 */
[----:B------:R-:W-:Y:S01]  /*32af0*/  ULDC UR10, c[0x0][0x618] ;  /* 0x00018600000a7ab9 */ /* 0x000fe20000000800 */
[----:B0-----:R-:W-:Y:S02]  /*32b00*/  R2UR UR11, R4 ;  /* 0x00000000040b72ca */ /* 0x001fe400000e0000 */
[----:B------:R-:W-:-:S05]  /*32b10*/  IMAD.IADD R3, R3, 0x1, R5 ;  /* 0x0000000103037824 */ /* 0x000fca00078e0205 */
[--C-:B------:R-:W-:Y:S02]  /*32b20*/  SHF.R.U64 R10, R2, UR10, R3.reuse ;  /* 0x0000000a020a7c19 */ /* 0x100fe40008001203 */
[----:B------:R-:W-:Y:S01]  /*32b30*/  SHF.R.U32.HI R3, RZ, UR10, R3 ;  /* 0x0000000aff037c19 */ /* 0x000fe20008011603 */
[----:B------:R-:W-:-:S03]  /*32b40*/  ULDC UR10, c[0x0][0x608] ;  /* 0x00018200000a7ab9 */ /* 0x000fc60000000800 */
[--C-:B------:R-:W-:Y:S02]  /*32b50*/  SHF.R.U64 R12, R10, UR10, R3.reuse ;  /* 0x0000000a0a0c7c19 */ /* 0x100fe40008001203 */
[----:B------:R-:W-:Y:S01]  /*32b60*/  SHF.R.U32.HI R3, RZ, UR10, R3 ;  /* 0x0000000aff037c19 */ /* 0x000fe20008011603 */
[----:B------:R-:W-:-:S03]  /*32b70*/  ULDC UR10, c[0x0][0x658] ;  /* 0x00019600000a7ab9 */ /* 0x000fc60000000800 */
[--C-:B------:R-:W-:Y:S02]  /*32b80*/  SHF.R.U64 R13, R12, UR10, R3.reuse ;  /* 0x0000000a0c0d7c19 */ /* 0x100fe40008001203 */
[----:B------:R-:W-:-:S03]  /*32b90*/  SHF.R.U32.HI R14, RZ, UR10, R3 ;  /* 0x0000000aff0e7c19 */ /* 0x000fc60008011603 */
[----:B------:R-:W-:Y:S02]  /*32ba0*/  IMAD.MOV.U32 R2, RZ, RZ, R13 ;  /* 0x000000ffff027224 */ /* 0x000fe400078e000d */
[----:B------:R-:W-:Y:S01]  /*32bb0*/  IMAD.MOV.U32 R3, RZ, RZ, R14 ;  /* 0x000000ffff037224 */ /* 0x000fe200078e000e */
[----:B------:R-:W-:Y:S06]  /*32bc0*/  @!P0 BRA `(.L_x_1070) ;  /* 0x0000000000288947 */ /* 0x000fec0003800000 */
        /* <DEDUP_REMOVED lines=10> */
.L_x_1070:
[----:B------:R-:W-:Y:S01]  /*32c70*/  ULDC UR10, c[0x0][0x648] ;  /* 0x00019200000a7ab9 */ /* 0x000fe20000000800 */
[----:B------:R-:W-:Y:S01]  /*32c80*/  UISETP.NE.AND UP0, UPT, UR46, URZ, UPT ;  /* 0x0000003f2e00728c */ /* 0x000fe2000bf05270 */
[----:B------:R-:W-:Y:S01]  /*32c90*/  SHF.R.U64 R3, R2, UR10, R3 ;  /* 0x0000000a02037c19 */ /* 0x000fe20008001203 */
[----:B------:R-:W-:Y:S01]  /*32ca0*/  ULDC UR10, c[0x0][0x638] ;  /* 0x00018e00000a7ab9 */ /* 0x000fe20000000800 */
[----:B------:R-:W-:Y:S01]  /*32cb0*/  UIADD3 UR11, -UR11, URZ, URZ ;  /* 0x0000003f0b0b7290 */ /* 0x000fe2000fffe13f */
[----:B------:R-:W-:Y:S02]  /*32cc0*/  LOP3.LUT R12, R12, UR6, RZ, 0xc0, !PT ;  /* 0x000000060c0c7c12 */ /* 0x000fe4000f8ec0ff */
[----:B------:R-:W-:Y:S01]  /*32cd0*/  IMAD.MOV R2, RZ, RZ, -R3 ;  /* 0x000000ffff027224 */ /* 0x000fe200078e0a03 */
[----:B------:R-:W-:Y:S02]  /*32ce0*/  LOP3.LUT R10, R10, UR4, RZ, 0xc0, !PT ;  /* 0x000000040a0a7c12 */ /* 0x000fe4000f8ec0ff */
[----:B------:R-:W-:Y:S01]  /*32cf0*/  IMAD R4, R3, UR5, R12 ;  /* 0x0000000503047c24 */ /* 0x000fe2000f8e020c */
[----:B------:R-:W-:Y:S01]  /*32d00*/  PLOP3.LUT P0, PT, PT, PT, UP0, 0x40, 0x0 ;  /* 0x000000000000781c */ /* 0x000fe20003f0e808 */
[----:B------:R-:W-:Y:S01]  /*32d10*/  IMAD R13, R2, UR10, R13 ;  /* 0x0000000a020d7c24 */ /* 0x000fe2000f8e020d */
[----:B------:R-:W-:Y:S01]  /*32d20*/  UIADD3 UR10, -UR9, URZ, URZ ;  /* 0x0000003f090a7290 */ /* 0x000fe2000fffe13f */
[----:B------:R-:W-:Y:S01]  /*32d30*/  PLOP3.LUT P1, PT, PT, PT, UP0, 0x40, 0x0 ;  /* 0x000000000000781c */ /* 0x000fe20003f2e808 */
[----:B------:R-:W-:Y:S01]  /*32d40*/  IMAD.MOV.U32 R2, RZ, RZ, 0x1 ;  /* 0x00000001ff027424 */ /* 0x000fe200078e00ff */
[----:B------:R-:W-:-:S02]  /*32d50*/  ULDC UR9, c[0x0][0x144] ;  /* 0x0000510000097ab9 */ /* 0x000fc40000000800 */
[----:B------:R-:W-:-:S03]  /*32d60*/  UIMAD UR8, UR9, UR10, UR8 ;  /* 0x0000000a090872a4 */ /* 0x000fc6000f8e0208 */
[----:B------:R-:W-:Y:S02]  /*32d70*/  ULDC UR9, c[0x0][0x148] ;  /* 0x0000520000097ab9 */ /* 0x000fe40000000800 */
[----:B------:R-:W-:-:S03]  /*32d80*/  @UP0 UIMAD UR8, UR9, UR11, UR13 ;  /* 0x0000000b090802a4 */ /* 0x000fc6000f8e020d */
[----:B------:R-:W-:Y:S02]  /*32d90*/  ULDC UR9, c[0x0][0x600] ;  /* 0x0001800000097ab9 */ /* 0x000fe40000000800 */
[----:B------:R-:W-:Y:S02]  /*32da0*/  IMAD R13, R13, UR9, R10 ;  /* 0x000000090d0d7c24 */ /* 0x000fe4000f8e020a */
[----:B------:R-:W-:Y:S01]  /*32db0*/  IMAD.U32 R3, RZ, RZ, UR8 ;  /* 0x00000008ff037e24 */ /* 0x000fe2000f8e00ff */
[----:B------:R-:W-:-:S03]  /*32dc0*/  ULDC UR8, c[0x0][0x610] ;  /* 0x0001840000087ab9 */ /* 0x000fc60000000800 */
[----:B------:R-:W-:-:S05]  /*32dd0*/  IMAD R4, R4, UR8, R3 ;  /* 0x0000000804047c24 */ /* 0x000fca000f8e0203 */
[----:B------:R-:W-:Y:S02]  /*32de0*/  SEL R3, R13, R4, P0 ;  /* 0x000000040d037207 */ /* 0x000fe40000000000 */
[----:B------:R-:W-:-:S07]  /*32df0*/  SEL R4, R4, R13, P1 ;  /* 0x0000000d04047207 */ /* 0x000fce0000800000 */
.L_x_1068:
[----:B------:R-:W-:Y:S05]  /*32e00*/  BSYNC B1 ;  /* 0x0000000000017941 */ /* 0x000fea0003800000 */
.L_x_1067:
[----:B------:R-:W-:-:S13]  /*32e10*/  LOP3.LUT P0, RZ, R2, 0xff, RZ, 0xc0, !PT ;  /* 0x000000ff02ff7812 */ /* 0x000fda000780c0ff */
[----:B------:R-:W-:Y:S05]  /*32e20*/  @P0 BRA `(.L_x_1071) ;  /* 0xfffffff400100947 */ /* 0x000fea000383ffff */
[----:B------:R-:W-:Y:S05]  /*32e30*/  BSYNC B0 ;  /* 0x0000000000007941 */ /* 0x000fea0003800000 */
.L_x_1060:
[----:B------:R-:W-:-:S03]  /*32e40*/  UMOV UR8, 0xffffffff ;  /* 0xffffffff00087882 */ /* 0x000fc60000000000 */
[----:B------:R-:W-:Y:S05]  /*32e50*/  BRA.DIV UR8, `(.L_x_1072) ;  /* 0x00000006081c7947 */ /* 0x000fea000b800000 */
[----:B------:R-:W-:-:S13]  /*32e60*/  ELECT P6, URZ, PT ;  /* 0x00000000003f782f */ /* 0x000fda00038c0000 */
.L_x_1086:
[----:B------:R-:W-:Y:S04]  /*32e70*/  BSSY B0, `(.L_x_1073) ;  /* 0x000002c000007945 */ /* 0x000fe80003800000 */
[----:B------:R-:W-:Y:S05]  /*32e80*/  @!P6 BRA `(.L_x_1074) ;  /* 0x0000000000a8e947 */ /* 0x000fea0003800000 */
[----:B------:R-:W-:-:S04]  /*32e90*/  ULOP3.LUT UR8, UR40, 0x2, URZ, 0xfc, !UPT ;  /* 0x0000000228087892 */ /* 0x000fc8000f8efc3f */
[----:B------:R-:W-:-:S06]  /*32ea0*/  UISETP.NE.AND UP0, UPT, UR8, 0x3, UPT ;  /* 0x000000030800788c */ /* 0x000fcc000bf05270 */
[----:B------:R-:W-:-:S13]  /*32eb0*/  PLOP3.LUT P0, PT, PT, PT, UP0, 0x80, 0x0 ;  /* 0x000000000000781c */ /* 0x000fda0003f0f008 */
[----:B------:R-:W-:Y:S05]  /*32ec0*/  @!P0 BRA `(.L_x_1075) ;  /* 0x0000000000048947 */ /* 0x000fea0003800000 */
[----:B------:R-:W-:Y:S01]  /*32ed0*/  BPT.TRAP 0x1 ;  /* 0x000000040000795c */ /* 0x000fe20000300000 */
.L_x_1075:
[----:B------:R-:W0:Y:S01]  /*32ee0*/  S2R R3, SR_CgaCtaId ;  /* 0x0000000000037919 */ /* 0x000e220000008800 */
[----:B------:R-:W-:-:S04]  /*32ef0*/  MOV R2, 0x400 ;  /* 0x0000040000027802 */ /* 0x000fc80000000f00 */
[----:B0-----:R-:W-:Y:S02]  /*32f00*/  LEA R3, R3, R2, 0x18 ;  /* 0x0000000203037211 */ /* 0x001fe400078ec0ff */
[----:B------:R-:W-:-:S03]  /*32f10*/  SHF.L.U32 R2, R0, 0x1f, RZ ;  /* 0x0000001f00027819 */ /* 0x000fc600000006ff */
[----:B------:R-:W-:-:S04]  /*32f20*/  VIADD R3, R3, 0x20 ;  /* 0x0000002003037836 */ /* 0x000fc80000000000 */
[----:B------:R-:W-:-:S04]  /*32f30*/  IMAD R5, R6, 0x8, R3 ;  /* 0x0000000806057824 */ /* 0x000fc800078e0203 */
[----:B------:R-:W0:Y:S02]  /*32f40*/  SYNCS.PHASECHK.TRANS64.TRYWAIT P0, [R5+URZ], R2 ;  /* 0x00000002050075a7 */ /* 0x000e24000800017f */
[----:B0-----:R-:W-:Y:S05]  /*32f50*/  @!P0 BRA `(.L_x_1076) ;  /* 0x0000000000fc8947 */ /* 0x001fea0003800000 */
.L_x_1087:
[----:B------:R-:W-:-:S05]  /*32f60*/  VIADD R6, R6, 0x1 ;  /* 0x0000000106067836 */ /* 0x000fca0000000000 */
[----:B------:R-:W-:-:S04]  /*32f70*/  ISETP.NE.AND P0, PT, R6, 0x4, PT ;  /* 0x000000040600780c */ /* 0x000fc80003f05270 */
[----:B0-----:R-:W-:Y:S02]  /*32f80*/  SEL R5, RZ, 0x1, P0 ;  /* 0x00000001ff057807 */ /* 0x001fe40000000000 */
[----:B------:R-:W-:Y:S02]  /*32f90*/  SEL R6, R6, RZ, P0 ;  /* 0x000000ff06067207 */ /* 0x000fe40000000000 */
[----:B------:R-:W-:-:S03]  /*32fa0*/  LOP3.LUT R5, R0, R5, RZ, 0x3c, !PT ;  /* 0x0000000500057212 */ /* 0x000fc600078e3cff */
[----:B------:R-:W-:Y:S01]  /*32fb0*/  IMAD R7, R6, 0x8, R3 ;  /* 0x0000000806077824 */ /* 0x000fe200078e0203 */
[----:B------:R-:W-:-:S04]  /*32fc0*/  SHF.L.U32 R0, R5, 0x1f, RZ ;  /* 0x0000001f05007819 */ /* 0x000fc800000006ff */
[----:B------:R-:W0:Y:S02]  /*32fd0*/  SYNCS.PHASECHK.TRANS64.TRYWAIT P0, [R7+URZ], R0 ;  /* 0x00000000070075a7 */ /* 0x000e24000800017f */
[----:B0-----:R-:W-:Y:S05]  /*32fe0*/  @!P0 BRA `(.L_x_1077) ;  /* 0x0000000000ec8947 */ /* 0x001fea0003800000 */
.L_x_1088:
[----:B0-----:R-:W-:-:S05]  /*32ff0*/  VIADD R0, R6, 0x1 ;  /* 0x0000000106007836 */ /* 0x001fca0000000000 */
[----:B------:R-:W-:-:S04]  /*33000*/  ISETP.NE.AND P0, PT, R0, 0x4, PT ;  /* 0x000000040000780c */ /* 0x000fc80003f05270 */
[----:B------:R-:W-:Y:S02]  /*33010*/  SEL R2, RZ, 0x1, P0 ;  /* 0x00000001ff027807 */ /* 0x000fe40000000000 */
[----:B------:R-:W-:Y:S02]  /*33020*/  SEL R4, R0, RZ, P0 ;  /* 0x000000ff00047207 */ /* 0x000fe40000000000 */
[----:B------:R-:W-:-:S03]  /*33030*/  LOP3.LUT R5, R5, R2, RZ, 0x3c, !PT ;  /* 0x0000000205057212 */ /* 0x000fc600078e3cff */
[----:B------:R-:W-:Y:S01]  /*33040*/  IMAD R7, R4, 0x8, R3 ;  /* 0x0000000804077824 */ /* 0x000fe200078e0203 */
[----:B------:R-:W-:-:S04]  /*33050*/  SHF.L.U32 R0, R5, 0x1f, RZ ;  /* 0x0000001f05007819 */ /* 0x000fc800000006ff */
[----:B------:R-:W0:Y:S02]  /*33060*/  SYNCS.PHASECHK.TRANS64.TRYWAIT P0, [R7+URZ], R0 ;  /* 0x00000000070075a7 */ /* 0x000e24000800017f */
[----:B0-----:R-:W-:Y:S05]  /*33070*/  @!P0 BRA `(.L_x_1078) ;  /* 0x0000000000dc8947 */ /* 0x001fea0003800000 */
.L_x_1089:
[----:B0-----:R-:W-:-:S05]  /*33080*/  VIADD R0, R4, 0x1 ;  /* 0x0000000104007836 */ /* 0x001fca0000000000 */
[----:B------:R-:W-:-:S04]  /*33090*/  ISETP.NE.AND P0, PT, R0, 0x4, PT ;  /* 0x000000040000780c */ /* 0x000fc80003f05270 */
[----:B------:R-:W-:Y:S02]  /*330a0*/  SEL R2, RZ, 0x1, P0 ;  /* 0x00000001ff027807 */ /* 0x000fe40000000000 */
[----:B------:R-:W-:Y:S02]  /*330b0*/  SEL R0, R0, RZ, P0 ;  /* 0x000000ff00007207 */ /* 0x000fe40000000000 */
[----:B------:R-:W-:-:S03]  /*330c0*/  LOP3.LUT R2, R5, R2, RZ, 0x3c, !PT ;  /* 0x0000000205027212 */ /* 0x000fc600078e3cff */
[----:B------:R-:W-:Y:S01]  /*330d0*/  IMAD R3, R0, 0x8, R3 ;  /* 0x0000000800037824 */ /* 0x000fe200078e0203 */
[----:B------:R-:W-:-:S07]  /*330e0*/  SHF.L.U32 R0, R2, 0x1f, RZ ;  /* 0x0000001f02007819 */ /* 0x000fce00000006ff */
.L_x_1079:
[----:B0-----:R0:W1:Y:S02]  /*330f0*/  SYNCS.PHASECHK.TRANS64.TRYWAIT P0, [R3+URZ], R0 ;  /* 0x00000000030075a7 */ /* 0x001064000800017f */
[----:B-1----:R-:W-:Y:S05]  /*33100*/  @!P0 NANOSLEEP.SYNCS 0x989680 ;  /* 0x009896800000895d */ /* 0x002fea0003900000 */
[----:B------:R-:W1:Y:S02]  /*33110*/  @!P0 SYNCS.PHASECHK.TRANS64 P0, [R3+URZ], R0 ;  /* 0x00000000030085a7 */ /* 0x000e64000800007f */
[----:B-1----:R-:W-:Y:S05]  /*33120*/  @!P0 BRA `(.L_x_1079) ;  /* 0xfffffffc00f08947 */ /* 0x002fea000383ffff */
.L_x_1074:
[----:B------:R-:W-:Y:S05]  /*33130*/  BSYNC B0 ;  /* 0x0000000000007941 */ /* 0x000fea0003800000 */
.L_x_1073:
[----:B------:R-:W-:Y:S05]  /*33140*/  EXIT ;  /* 0x000000000000794d */ /* 0x000fea0003800000 */
.L_x_21:
[----:B-1----:R1:W2:Y:S02]  /*33150*/  SYNCS.PHASECHK.TRANS64.TRYWAIT P1, [R3+URZ], R0 ;  /* 0x00000000030075a7 */ /* 0x0022a4000802017f */
[----:B--2---:R-:W-:Y:S05]  /*33160*/  @!P1 NANOSLEEP.SYNCS 0x989680 ;  /* 0x009896800000995d */ /* 0x004fea0003900000 */
[----:B------:R-:W2:Y:S02]  /*33170*/  @!P1 SYNCS.PHASECHK.TRANS64 P1, [R3+URZ], R0 ;  /* 0x00000000030095a7 */ /* 0x000ea4000802007f */
[----:B--2---:R-:W-:Y:S05]  /*33180*/  @!P1 BRA `(.L_x_21) ;  /* 0xfffffffc00f09947 */ /* 0x004fea000383ffff */
[----:B------:R-:W-:Y:S05]  /*33190*/  BRA `(.L_x_20) ;  /* 0xfffffce400487947 */ /* 0x000fea000383ffff */
.L_x_26:
[----:B--2---:R-:W-:-:S04]  /*331a0*/  IMAD.U32 R6, RZ, RZ, UR4 ;  /* 0x00000004ff067e24 */ /* 0x004fc8000f8e00ff */
[----:B------:R2:W3:Y:S03]  /*331b0*/  SYNCS.PHASECHK.TRANS64.TRYWAIT P1, [R6+URZ], R4 ;  /* 0x00000004060075a7 */ /* 0x0004e6000802017f */
[----:B---3--:R-:W-:Y:S05]  /*331c0*/  @!P1 NANOSLEEP.SYNCS 0x989680 ;  /* 0x009896800000995d */ /* 0x008fea0003900000 */
[----:B------:R-:W3:Y:S02]  /*331d0*/  @!P1 SYNCS.PHASECHK.TRANS64 P1, [R6+URZ], R4 ;  /* 0x00000004060095a7 */ /* 0x000ee4000802007f */
[----:B---3--:R-:W-:Y:S05]  /*331e0*/  @!P1 BRA `(.L_x_26) ;  /* 0xfffffffc00ec9947 */ /* 0x008fea000383ffff */
[----:B------:R-:W-:Y:S05]  /*331f0*/  BRA `(.L_x_25) ;  /* 0xfffffd3800047947 */ /* 0x000fea000383ffff */
.L_x_1061:
[----:B------:R-:W-:Y:S01]  /*33200*/  BSSY B1, `(.L_x_1080) ;  /* 0x0000006000017945 */ /* 0x000fe20003800000 */
[----:B------:R-:W-:-:S07]  /*33210*/  IMAD.MOV.U32 R15, RZ, RZ, -0x1 ;  /* 0xffffffffff0f7424 */ /* 0x000fce00078e00ff */
[----:B------:R-:W-:Y:S05]  /*33220*/  WARPSYNC.COLLECTIVE R15, `(.L_x_1081) ;  /* 0x000000000f0c7348 */ /* 0x000fea0003c00000 */
[----:B------:R-:W-:Y:S02]  /*33230*/  ELECT P6, UR62, PT ;  /* 0x00000000003e782f */ /* 0x000fe400038c0000 */
[----:B------:R-:W-:Y:S01]  /*33240*/  MOV R14, UR62 ;  /* 0x0000003e000e7c02 */ /* 0x000fe20008000f00 */
[----:B------:R-:W-:Y:S10]  /*33250*/  ENDCOLLECTIVE ;  /* 0x000000000000791b */ /* 0x000ff40003800000 */
.L_x_1081:
[----:B------:R-:W-:Y:S05]  /*33260*/  BSYNC B1 ;  /* 0x0000000000017941 */ /* 0x000fea0003800000 */
.L_x_1080:
[----:B------:R-:W-:Y:S05]  /*33270*/  BRA `(.L_x_1082) ;  /* 0xfffffff000087947 */ /* 0x000fea000383ffff */
.L_x_1064:
[----:B0-----:R0:W1:Y:S02]  /*33280*/  SYNCS.PHASECHK.TRANS64.TRYWAIT P0, [R15+URZ+0x20], R12 ;  /* 0x0000200c0f0075a7 */ /* 0x001064000800017f */
[----:B-1----:R-:W-:Y:S05]  /*33290*/  @!P0 NANOSLEEP.SYNCS 0x989680 ;  /* 0x009896800000895d */ /* 0x002fea0003900000 */
[----:B------:R-:W1:Y:S02]  /*332a0*/  @!P0 SYNCS.PHASECHK.TRANS64 P0, [R15+URZ+0x20], R12 ;  /* 0x0000200c0f0085a7 */ /* 0x000e64000800007f */
[----:B-1----:R-:W-:Y:S05]  /*332b0*/  @!P0 BRA `(.L_x_1064) ;  /* 0xfffffffc00f08947 */ /* 0x002fea000383ffff */
[----:B------:R-:W-:Y:S05]  /*332c0*/  BRA `(.L_x_1083) ;  /* 0xfffffff000387947 */ /* 0x000fea000383ffff */
.L_x_1072:
[----:B------:R-:W-:Y:S01]  /*332d0*/  BSSY B0, `(.L_x_1084) ;  /* 0x0000006000007945 */ /* 0x000fe20003800000 */
[----:B------:R-:W-:-:S07]  /*332e0*/  IMAD.MOV.U32 R15, RZ, RZ, -0x1 ;  /* 0xffffffffff0f7424 */ /* 0x000fce00078e00ff */
[----:B------:R-:W-:Y:S05]  /*332f0*/  WARPSYNC.COLLECTIVE R15, `(.L_x_1085) ;  /* 0x000000000f0c7348 */ /* 0x000fea0003c00000 */
[----:B------:R-:W-:Y:S02]  /*33300*/  ELECT P6, UR62, PT ;  /* 0x00000000003e782f */ /* 0x000fe400038c0000 */
[----:B------:R-:W-:Y:S01]  /*33310*/  MOV R14, UR62 ;  /* 0x0000003e000e7c02 */ /* 0x000fe20008000f00 */
[----:B------:R-:W-:Y:S10]  /*33320*/  ENDCOLLECTIVE ;  /* 0x000000000000791b */ /* 0x000ff40003800000 */
.L_x_1085:
[----:B------:R-:W-:Y:S05]  /*33330*/  BSYNC B0 ;  /* 0x0000000000007941 */ /* 0x000fea0003800000 */
.L_x_1084:
[----:B------:R-:W-:Y:S05]  /*33340*/  BRA `(.L_x_1086) ;  /* 0xfffffff800c87947 */ /* 0x000fea000383ffff */
.L_x_1076:
[----:B0-----:R0:W1:Y:S02]  /*33350*/  SYNCS.PHASECHK.TRANS64.TRYWAIT P0, [R5+URZ], R2 ;  /* 0x00000002050075a7 */ /* 0x001064000800017f */
[----:B-1----:R-:W-:Y:S05]  /*33360*/  @!P0 NANOSLEEP.SYNCS 0x989680 ;  /* 0x009896800000895d */ /* 0x002fea0003900000 */
[----:B------:R-:W1:Y:S02]  /*33370*/  @!P0 SYNCS.PHASECHK.TRANS64 P0, [R5+URZ], R2 ;  /* 0x00000002050085a7 */ /* 0x000e64000800007f */
[----:B-1----:R-:W-:Y:S05]  /*33380*/  @!P0 BRA `(.L_x_1076) ;  /* 0xfffffffc00f08947 */ /* 0x002fea000383ffff */
[----:B------:R-:W-:Y:S05]  /*33390*/  BRA `(.L_x_1087) ;  /* 0xfffffff800f07947 */ /* 0x000fea000383ffff */
.L_x_1077:
[----:B0-----:R0:W1:Y:S02]  /*333a0*/  SYNCS.PHASECHK.TRANS64.TRYWAIT P0, [R7+URZ], R0 ;  /* 0x00000000070075a7 */ /* 0x001064000800017f */
[----:B-1----:R-:W-:Y:S05]  /*333b0*/  @!P0 NANOSLEEP.SYNCS 0x989680 ;  /* 0x009896800000895d */ /* 0x002fea0003900000 */
[----:B------:R-:W1:Y:S02]  /*333c0*/  @!P0 SYNCS.PHASECHK.TRANS64 P0, [R7+URZ], R0 ;  /* 0x00000000070085a7 */ /* 0x000e64000800007f */
[----:B-1----:R-:W-:Y:S05]  /*333d0*/  @!P0 BRA `(.L_x_1077) ;  /* 0xfffffffc00f08947 */ /* 0x002fea000383ffff */
[----:B------:R-:W-:Y:S05]  /*333e0*/  BRA `(.L_x_1088) ;  /* 0xfffffffc00007947 */ /* 0x000fea000383ffff */
.L_x_1078:
[----:B0-----:R0:W1:Y:S02]  /*333f0*/  SYNCS.PHASECHK.TRANS64.TRYWAIT P0, [R7+URZ], R0 ;  /* 0x00000000070075a7 */ /* 0x001064000800017f */
[----:B-1----:R-:W-:Y:S05]  /*33400*/  @!P0 NANOSLEEP.SYNCS 0x989680 ;  /* 0x009896800000895d */ /* 0x002fea0003900000 */
[----:B------:R-:W1:Y:S02]  /*33410*/  @!P0 SYNCS.PHASECHK.TRANS64 P0, [R7+URZ], R0 ;  /* 0x00000000070085a7 */ /* 0x000e64000800007f */
[----:B-1----:R-:W-:Y:S05]  /*33420*/  @!P0 BRA `(.L_x_1078) ;  /* 0xfffffffc00f08947 */ /* 0x002fea000383ffff */
[----:B------:R-:W-:Y:S05]  /*33430*/  BRA `(.L_x_1089) ;  /* 0xfffffffc00107947 */ /* 0x000fea000383ffff */
.L_x_1090:
[----:B------:R-:W-:-:S00]  /*33440*/  BRA `(.L_x_1090) ;  /* 0xfffffffc00fc7947 */ /* 0x000fc0000383ffff */
[----:B------:R-:W-:-:S00]  /*33450*/  NOP ;  /* 0x0000000000007918 */ /* 0x000fc00000000000 */
        /* <DEDUP_REMOVED lines=10> */
.L_x_1091:


//--------------------- .nv.global.init           --------------------------
	.section	.nv.global.init,"aw",@progbits
.nv.global.init:
	.type		$str$22,@object
	.size		$str$22,($str$23 - $str$22)
$str$22:
        /*0000*/ 	.byte	0x6b, 0x5f, 0x74, 0x69, 0x6c, 0x65, 0x5f, 0x63, 0x6f, 0x75, 0x6e, 0x74, 0x20, 0x3e, 0x3d, 0x20
        /*0010*/ 	.byte	0x31, 0x00
	.type		$str$23,@object
	.size		$str$23,(__unnamed_1 - $str$23)
$str$23:
        /*0012*/ 	.byte	0x2f, 0x74, 0x6d, 0x70, 0x2f, 0x63, 0x75, 0x74, 0x6c, 0x61, 0x73, 0x73, 0x5f, 0x73, 0x77, 0x65
        /*0022*/ 	.byte	0x65, 0x70, 0x5f, 0x73, 0x72, 0x63, 0x2f, 0x69, 0x6e, 0x63, 0x6c, 0x75, 0x64, 0x65, 0x2f, 0x63
        /*0032*/ 	.byte	0x75, 0x74, 0x6c, 0x61, 0x73, 0x73, 0x2f, 0x67, 0x65, 0x6d, 0x6d, 0x2f, 0x63, 0x6f, 0x6c, 0x6c
        /*0042*/ 	.byte	0x65, 0x63, 0x74, 0x69, 0x76, 0x65, 0x2f, 0x73, 0x6d, 0x39, 0x30, 0x5f, 0x6d, 0x6d, 0x61, 0x5f
        /*0052*/ 	.byte	0x74, 0x6d, 0x61, 0x5f, 0x67, 0x6d, 0x6d, 0x61, 0x5f, 0x73, 0x73, 0x5f, 0x77, 0x61, 0x72, 0x70
        /*0062*/ 	.byte	0x73, 0x70, 0x65, 0x63, 0x69, 0x61, 0x6c, 0x69, 0x7a, 0x65, 0x64, 0x2e, 0x68, 0x70, 0x70, 0x00
	.type		__unnamed_1,@object
	.size		__unnamed_1,(.L_0 - __unnamed_1)
__unnamed_1:
        /* <DEDUP_REMOVED lines=181> */
        /*0bc2*/ 	.byte	0x69, 0x64, 0x65, 0x6e, 0x74, 0x69, 0x74, 0x79, 0x5d, 0x00
.L_0:


//--------------------- .nv.shared._ZN7cutlass13device_kernelINS_4gemm6kernel13GemmUniversalIN4cute5tupleIJiiiiEEENS1_10collective13CollectiveMmaINS1_34MainloopSm90TmaGmmaWarpSpecializedILi4ENS5_IJNS4_1CILi2EEENSA_ILi1EEESC_EEENS1_35KernelTmaWarpSpecializedCooperativeEEENS5_IJNSA_ILi256EEENSA_ILi512EEENSA_ILi32EEEEEENS_6half_tENS5_IJlSC_lEEESK_SL_NS4_8TiledMMAINS4_8MMA_AtomIJNS4_4SM904GMMA26MMA_64x256x16_F32F16F16_SSILNSP_5MajorE0ELSR_0ELNSP_7ScaleInE1ELSS_1EEEEEENS4_6LayoutISD_NS5_IJSC_NSA_ILi0EEESW_EEEEENS5_IJNS4_10UnderscoreESZ_SZ_EEEEENS4_13SM90_TMA_LOADENS4_14ComposedLayoutINS4_7SwizzleILi2ELi4ELi3EEENS4_18smem_ptr_flag_bitsILi16EEENSV_INS5_IJNSA_ILi8EEESI_EEENS5_IJSI_SC_EEEEEEEvNS4_8identityENS4_23SM90_TMA_LOAD_MULTICASTES1C_vS1D_EENS_8epilogue10collective6detail29Sm90TmaWarpSpecializedAdapterINS1H_15DefaultEpilogueISK_SL_SL_NS1G_6thread17LinearCombinationISK_Li1EffLNS1L_9ScaleType4KindE0ELNS_15FloatRoundStyleE2ESK_EENS1_15EpilogueDefaultEEEEEvvEEEEvNT_6ParamsE --------------------------
	.section	.nv.shared._ZN7cutlass13device_kernelINS_4gemm6kernel13GemmUniversalIN4cute5tupleIJiiiiEEENS1_10collective13CollectiveMmaINS1_34MainloopSm90TmaGmmaWarpSpecializedILi4ENS5_IJNS4_1CILi2EEENSA_ILi1EEESC_EEENS1_35KernelTmaWarpSpecializedCooperativeEEENS5_IJNSA_ILi256EEENSA_ILi512EEENSA_ILi32EEEEEENS_6half_tENS5_IJlSC_lEEESK_SL_NS4_8TiledMMAINS4_8MMA_AtomIJNS4_4SM904GMMA26MMA_64x256x16_F32F16F16_SSILNSP_5MajorE0ELSR_0ELNSP_7ScaleInE1ELSS_1EEEEEENS4_6LayoutISD_NS5_IJSC_NSA_ILi0EEESW_EEEEENS5_IJNS4_10UnderscoreESZ_SZ_EEEEENS4_13SM90_TMA_LOADENS4_14ComposedLayoutINS4_7SwizzleILi2ELi4ELi3EEENS4_18smem_ptr_flag_bitsILi16EEENSV_INS5_IJNSA_ILi8EEESI_EEENS5_IJSI_SC_EEEEEEEvNS4_8identityENS4_23SM90_TMA_LOAD_MULTICASTES1C_vS1D_EENS_8epilogue10collective6detail29Sm90TmaWarpSpecializedAdapterINS1H_15DefaultEpilogueISK_SL_SL_NS1G_6thread17LinearCombinationISK_Li1EffLNS1L_9ScaleType4KindE0ELNS_15FloatRoundStyleE2ESK_EENS1_15EpilogueDefaultEEEEEvvEEEEvNT_6ParamsE,"aw",@nobits
	.sectionflags	@""
	.align	16
	.zero		1024


//--------------------- .nv.shared.reserved.0     --------------------------
	.section	.nv.shared.reserved.0,"aw",@nobits
	.weak		__nv_reservedSMEM_offset_0_alias
	.size		__nv_reservedSMEM_offset_0_alias, 0, 0
	.other		__nv_reservedSMEM_offset_0_alias,@"STO_CUDA_RESERVED_SHARED STV_DEFAULT"
__nv_reservedSMEM_offset_0_alias:
	.zero		0


//--------------------- .nv.global                --------------------------
	.section	.nv.global,"aw",@nobits
.nv.global:
	.type		_ZN40_INTERNAL_56355b7a_4_k_cu_747465b5_144304cute1_E,@object
	.size		_ZN40_INTERNAL_56355b7a_4_k_cu_747465b5_144304cute1_E,(_ZN40_INTERNAL_56355b7a_4_k_cu_747465b5_144304cuda3std3__45__cpo6cbeginE - _ZN40_INTERNAL_56355b7a_4_k_cu_747465b5_144304cute1_E)
_ZN40_INTERNAL_56355b7a_4_k_cu_747465b5_144304cute1_E:
	.zero		1
	.type		_ZN40_INTERNAL_56355b7a_4_k_cu_747465b5_144304cuda3std3__45__cpo6cbeginE,@object
	.size		_ZN40_INTERNAL_56355b7a_4_k_cu_747465b5_144304cuda3std3__45__cpo6cbeginE,(_ZN40_INTERNAL_56355b7a_4_k_cu_747465b5_144304cuda3std3__48in_placeE - _ZN40_INTERNAL_56355b7a_4_k_cu_747465b5_144304cuda3std3__45__cpo6cbeginE)
_ZN40_INTERNAL_56355b7a_4_k_cu_747465b5_144304cuda3std3__45__cpo6cbeginE:
	.zero		1
	.type		_ZN40_INTERNAL_56355b7a_4_k_cu_747465b5_144304cuda3std3__48in_placeE,@object
	.size		_ZN40_INTERNAL_56355b7a_4_k_cu_747465b5_144304cuda3std3__48in_placeE,(_ZN40_INTERNAL_56355b7a_4_k_cu_747465b5_144304cuda3std6ranges3__45__cpo9iter_moveE - _ZN40_INTERNAL_56355b7a_4_k_cu_747465b5_144304cuda3std3__48in_placeE)
_ZN40_INTERNAL_56355b7a_4_k_cu_747465b5_144304cuda3std3__48in_placeE:
	.zero		1
	.type		_ZN40_INTERNAL_56355b7a_4_k_cu_747465b5_144304cuda3std6ranges3__45__cpo9iter_moveE,@object
	.size		_ZN40_INTERNAL_56355b7a_4_k_cu_747465b5_144304cuda3std6ranges3__45__cpo9iter_moveE,(_ZN40_INTERNAL_56355b7a_4_k_cu_747465b5_144304cuda3std3__45__cpo5beginE - _ZN40_INTERNAL_56355b7a_4_k_cu_747465b5_144304cuda3std6ranges3__45__cpo9iter_moveE)
_ZN40_INTERNAL_56355b7a_4_k_cu_747465b5_144304cuda3std6ranges3__45__cpo9iter_moveE:
	.zero		1
	.type		_ZN40_INTERNAL_56355b7a_4_k_cu_747465b5_144304cuda3std3__45__cpo5beginE,@object
	.size		_ZN40_INTERNAL_56355b7a_4_k_cu_747465b5_144304cuda3std3__45__cpo5beginE,(_ZN40_INTERNAL_56355b7a_4_k_cu_747465b5_144304cuda3std3__442_GLOBAL__N__56355b7a_4_k_cu_747465b5_144306ignoreE - _ZN40_INTERNAL_56355b7a_4_k_cu_747465b5_144304cuda3std3__45__cpo5beginE)
_ZN40_INTERNAL_56355b7a_4_k_cu_747465b5_144304cuda3std3__45__cpo5beginE:
	.zero		1
	.type		_ZN40_INTERNAL_56355b7a_4_k_cu_747465b5_144304cuda3std3__442_GLOBAL__N__56355b7a_4_k_cu_747465b5_144306ignoreE,@object
	.size		_ZN40_INTERNAL_56355b7a_4_k_cu_747465b5_144304cuda3std3__442_GLOBAL__N__56355b7a_4_k_cu_747465b5_144306ignoreE,(_ZN40_INTERNAL_56355b7a_4_k_cu_747465b5_144304cute7productE - _ZN40_INTERNAL_56355b7a_4_k_cu_747465b5_144304cuda3std3__442_GLOBAL__N__56355b7a_4_k_cu_747465b5_144306ignoreE)
_ZN40_INTERNAL_56355b7a_4_k_cu_747465b5_144304cuda3std3__442_GLOBAL__N__56355b7a_4_k_cu_747465b5_144306ignoreE:
	.zero		1
	.type		_ZN40_INTERNAL_56355b7a_4_k_cu_747465b5_144304cute7productE,@object
	.size		_ZN40_INTERNAL_56355b7a_4_k_cu_747465b5_144304cute7productE,(_ZN40_INTERNAL_56355b7a_4_k_cu_747465b5_144304cuda3std3__45__cpo3endE - _ZN40_INTERNAL_56355b7a_4_k_cu_747465b5_144304cute7productE)
_ZN40_INTERNAL_56355b7a_4_k_cu_747465b5_144304cute7productE:
	.zero		1
	.type		_ZN40_INTERNAL_56355b7a_4_k_cu_747465b5_144304cuda3std3__45__cpo3endE,@object
	.size		_ZN40_INTERNAL_56355b7a_4_k_cu_747465b5_144304cuda3std3__45__cpo3endE,(_ZN40_INTERNAL_56355b7a_4_k_cu_747465b5_144304cuda3std3__419piecewise_constructE - _ZN40_INTERNAL_56355b7a_4_k_cu_747465b5_144304cuda3std3__45__cpo3endE)
_ZN40_INTERNAL_56355b7a_4_k_cu_747465b5_144304cuda3std3__45__cpo3endE:
	.zero		1
	.type		_ZN40_INTERNAL_56355b7a_4_k_cu_747465b5_144304cuda3std3__419piecewise_constructE,@object
	.size		_ZN40_INTERNAL_56355b7a_4_k_cu_747465b5_144304cuda3std3__419piecewise_constructE,(_ZN40_INTERNAL_56355b7a_4_k_cu_747465b5_144304cuda3std3__45__cpo4cendE - _ZN40_INTERNAL_56355b7a_4_k_cu_747465b5_144304cuda3std3__419piecewise_constructE)
_ZN40_INTERNAL_56355b7a_4_k_cu_747465b5_144304cuda3std3__419piecewise_constructE:
	.zero		1
	.type		_ZN40_INTERNAL_56355b7a_4_k_cu_747465b5_144304cuda3std3__45__cpo4cendE,@object
	.size		_ZN40_INTERNAL_56355b7a_4_k_cu_747465b5_144304cuda3std3__45__cpo4cendE,(_ZN40_INTERNAL_56355b7a_4_k_cu_747465b5_144304cuda3std6ranges3__45__cpo4swapE - _ZN40_INTERNAL_56355b7a_4_k_cu_747465b5_144304cuda3std3__45__cpo4cendE)
_ZN40_INTERNAL_56355b7a_4_k_cu_747465b5_144304cuda3std3__45__cpo4cendE:
	.zero		1
	.type		_ZN40_INTERNAL_56355b7a_4_k_cu_747465b5_144304cuda3std6ranges3__45__cpo4swapE,@object
	.size		_ZN40_INTERNAL_56355b7a_4_k_cu_747465b5_144304cuda3std6ranges3__45__cpo4swapE,(.L_8 - _ZN40_INTERNAL_56355b7a_4_k_cu_747465b5_144304cuda3std6ranges3__45__cpo4swapE)
_ZN40_INTERNAL_56355b7a_4_k_cu_747465b5_144304cuda3std6ranges3__45__cpo4swapE:
	.zero		1
.L_8:


//--------------------- .nv.constant0._ZN7cutlass13device_kernelINS_4gemm6kernel13GemmUniversalIN4cute5tupleIJiiiiEEENS1_10collective13CollectiveMmaINS1_34MainloopSm90TmaGmmaWarpSpecializedILi4ENS5_IJNS4_1CILi2EEENSA_ILi1EEESC_EEENS1_35KernelTmaWarpSpecializedCooperativeEEENS5_IJNSA_ILi256EEENSA_ILi512EEENSA_ILi32EEEEEENS_6half_tENS5_IJlSC_lEEESK_SL_NS4_8TiledMMAINS4_8MMA_AtomIJNS4_4SM904GMMA26MMA_64x256x16_F32F16F16_SSILNSP_5MajorE0ELSR_0ELNSP_7ScaleInE1ELSS_1EEEEEENS4_6LayoutISD_NS5_IJSC_NSA_ILi0EEESW_EEEEENS5_IJNS4_10UnderscoreESZ_SZ_EEEEENS4_13SM90_TMA_LOADENS4_14ComposedLayoutINS4_7SwizzleILi2ELi4ELi3EEENS4_18smem_ptr_flag_bitsILi16EEENSV_INS5_IJNSA_ILi8EEESI_EEENS5_IJSI_SC_EEEEEEEvNS4_8identityENS4_23SM90_TMA_LOAD_MULTICASTES1C_vS1D_EENS_8epilogue10collective6detail29Sm90TmaWarpSpecializedAdapterINS1H_15DefaultEpilogueISK_SL_SL_NS1G_6thread17LinearCombinationISK_Li1EffLNS1L_9ScaleType4KindE0ELNS_15FloatRoundStyleE2ESK_EENS1_15EpilogueDefaultEEEEEvvEEEEvNT_6ParamsE --------------------------
	.section	.nv.constant0._ZN7cutlass13device_kernelINS_4gemm6kernel13GemmUniversalIN4cute5tupleIJiiiiEEENS1_10collective13CollectiveMmaINS1_34MainloopSm90TmaGmmaWarpSpecializedILi4ENS5_IJNS4_1CILi2EEENSA_ILi1EEESC_EEENS1_35KernelTmaWarpSpecializedCooperativeEEENS5_IJNSA_ILi256EEENSA_ILi512EEENSA_ILi32EEEEEENS_6half_tENS5_IJlSC_lEEESK_SL_NS4_8TiledMMAINS4_8MMA_AtomIJNS4_4SM904GMMA26MMA_64x256x16_F32F16F16_SSILNSP_5MajorE0ELSR_0ELNSP_7ScaleInE1ELSS_1EEEEEENS4_6LayoutISD_NS5_IJSC_NSA_ILi0EEESW_EEEEENS5_IJNS4_10UnderscoreESZ_SZ_EEEEENS4_13SM90_TMA_LOADENS4_14ComposedLayoutINS4_7SwizzleILi2ELi4ELi3EEENS4_18smem_ptr_flag_bitsILi16EEENSV_INS5_IJNSA_ILi8EEESI_EEENS5_IJSI_SC_EEEEEEEvNS4_8identityENS4_23SM90_TMA_LOAD_MULTICASTES1C_vS1D_EENS_8epilogue10collective6detail29Sm90TmaWarpSpecializedAdapterINS1H_15DefaultEpilogueISK_SL_SL_NS1G_6thread17LinearCombinationISK_Li1EffLNS1L_9ScaleType4KindE0ELNS_15FloatRoundStyleE2ESK_EENS1_15EpilogueDefaultEEEEEvvEEEEvNT_6ParamsE,"a",@progbits
	.sectionflags	@""
	.align	4
.nv.constant0._ZN7cutlass13device_kernelINS_4gemm6kernel13GemmUniversalIN4cute5tupleIJiiiiEEENS1_10collective13CollectiveMmaINS1_34MainloopSm90TmaGmmaWarpSpecializedILi4ENS5_IJNS4_1CILi2EEENSA_ILi1EEESC_EEENS1_35KernelTmaWarpSpecializedCooperativeEEENS5_IJNSA_ILi256EEENSA_ILi512EEENSA_ILi32EEEEEENS_6half_tENS5_IJlSC_lEEESK_SL_NS4_8TiledMMAINS4_8MMA_AtomIJNS4_4SM904GMMA26MMA_64x256x16_F32F16F16_SSILNSP_5MajorE0ELSR_0ELNSP_7ScaleInE1ELSS_1EEEEEENS4_6LayoutISD_NS5_IJSC_NSA_ILi0EEESW_EEEEENS5_IJNS4_10UnderscoreESZ_SZ_EEEEENS4_13SM90_TMA_LOADENS4_14ComposedLayoutINS4_7SwizzleILi2ELi4ELi3EEENS4_18smem_ptr_flag_bitsILi16EEENSV_INS5_IJNSA_ILi8EEESI_EEENS5_IJSI_SC_EEEEEEEvNS4_8identityENS4_23SM90_TMA_LOAD_MULTICASTES1C_vS1D_EENS_8epilogue10collective6detail29Sm90TmaWarpSpecializedAdapterINS1H_15DefaultEpilogueISK_SL_SL_NS1G_6thread17LinearCombinationISK_Li1EffLNS1L_9ScaleType4KindE0ELNS_15FloatRoundStyleE2ESK_EENS1_15EpilogueDefaultEEEEEvvEEEEvNT_6ParamsE:
	.zero		1664


//--------------------- SYMBOLS --------------------------

	.type		.nv.reservedSmem.offset0,@object
	.size		.nv.reservedSmem.offset0,0x4
	.type		__assertfail,@function
